//
// Generated by NVIDIA NVVM Compiler
//
// Compiler Build ID: CL-36424714
// Cuda compilation tools, release 13.0, V13.0.88
// Based on NVVM 20.0.0
//

.version 9.0
.target sm_100
.address_size 64

	// .globl	_Z28optimized_alltoall_kernel_v1IfEvPT_PKS0_iiii
.extern .shared .align 16 .b8 shared_mem[];

.visible .entry _Z28optimized_alltoall_kernel_v1IfEvPT_PKS0_iiii(
	.param .u64 .ptr .align 1 _Z28optimized_alltoall_kernel_v1IfEvPT_PKS0_iiii_param_0,
	.param .u64 .ptr .align 1 _Z28optimized_alltoall_kernel_v1IfEvPT_PKS0_iiii_param_1,
	.param .u32 _Z28optimized_alltoall_kernel_v1IfEvPT_PKS0_iiii_param_2,
	.param .u32 _Z28optimized_alltoall_kernel_v1IfEvPT_PKS0_iiii_param_3,
	.param .u32 _Z28optimized_alltoall_kernel_v1IfEvPT_PKS0_iiii_param_4,
	.param .u32 _Z28optimized_alltoall_kernel_v1IfEvPT_PKS0_iiii_param_5
)
{
	.reg .pred 	%p<3>;
	.reg .b32 	%r<28>;
	.reg .b32 	%f<2>;
	.reg .b64 	%rd<9>;

	ld.param.u64 	%rd3, [_Z28optimized_alltoall_kernel_v1IfEvPT_PKS0_iiii_param_0];
	ld.param.u64 	%rd4, [_Z28optimized_alltoall_kernel_v1IfEvPT_PKS0_iiii_param_1];
	ld.param.u32 	%r6, [_Z28optimized_alltoall_kernel_v1IfEvPT_PKS0_iiii_param_2];
	ld.param.u32 	%r7, [_Z28optimized_alltoall_kernel_v1IfEvPT_PKS0_iiii_param_4];
	ld.param.u32 	%r8, [_Z28optimized_alltoall_kernel_v1IfEvPT_PKS0_iiii_param_5];
	mul.lo.s32 	%r9, %r7, %r6;
	mul.lo.s32 	%r10, %r9, %r8;
	mov.u32 	%r11, %nctaid.x;
	add.s32 	%r12, %r11, %r10;
	add.s32 	%r13, %r12, -1;
	div.u32 	%r14, %r13, %r11;
	mov.u32 	%r15, %ctaid.x;
	mul.lo.s32 	%r16, %r14, %r15;
	add.s32 	%r17, %r16, %r14;
	min.s32 	%r1, %r17, %r10;
	mov.u32 	%r18, %tid.x;
	add.s32 	%r27, %r16, %r18;
	setp.ge.s32 	%p1, %r27, %r1;
	@%p1 bra 	$L__BB0_3;
	mov.u32 	%r3, %ntid.x;
	cvta.to.global.u64 	%rd1, %rd4;
	cvta.to.global.u64 	%rd2, %rd3;
$L__BB0_2:
	div.s32 	%r19, %r27, %r8;
	mul.lo.s32 	%r20, %r19, %r8;
	sub.s32 	%r21, %r27, %r20;
	div.s32 	%r22, %r19, %r7;
	mul.lo.s32 	%r23, %r22, %r7;
	sub.s32 	%r24, %r19, %r23;
	mad.lo.s32 	%r25, %r24, %r6, %r22;
	mad.lo.s32 	%r26, %r25, %r8, %r21;
	mul.wide.s32 	%rd5, %r27, 4;
	add.s64 	%rd6, %rd1, %rd5;
	ld.global.nc.f32 	%f1, [%rd6];
	mul.wide.s32 	%rd7, %r26, 4;
	add.s64 	%rd8, %rd2, %rd7;
	st.global.f32 	[%rd8], %f1;
	add.s32 	%r27, %r27, %r3;
	setp.lt.s32 	%p2, %r27, %r1;
	@%p2 bra 	$L__BB0_2;
$L__BB0_3:
	ret;

}
	// .globl	_Z28optimized_alltoall_kernel_v2IfEvPT_PKS0_iiii
.visible .entry _Z28optimized_alltoall_kernel_v2IfEvPT_PKS0_iiii(
	.param .u64 .ptr .align 1 _Z28optimized_alltoall_kernel_v2IfEvPT_PKS0_iiii_param_0,
	.param .u64 .ptr .align 1 _Z28optimized_alltoall_kernel_v2IfEvPT_PKS0_iiii_param_1,
	.param .u32 _Z28optimized_alltoall_kernel_v2IfEvPT_PKS0_iiii_param_2,
	.param .u32 _Z28optimized_alltoall_kernel_v2IfEvPT_PKS0_iiii_param_3,
	.param .u32 _Z28optimized_alltoall_kernel_v2IfEvPT_PKS0_iiii_param_4,
	.param .u32 _Z28optimized_alltoall_kernel_v2IfEvPT_PKS0_iiii_param_5
)
{
	.reg .pred 	%p<5>;
	.reg .b32 	%r<27>;
	.reg .b32 	%f<3>;
	.reg .b64 	%rd<9>;

	ld.param.u64 	%rd3, [_Z28optimized_alltoall_kernel_v2IfEvPT_PKS0_iiii_param_0];
	ld.param.u64 	%rd4, [_Z28optimized_alltoall_kernel_v2IfEvPT_PKS0_iiii_param_1];
	ld.param.u32 	%r10, [_Z28optimized_alltoall_kernel_v2IfEvPT_PKS0_iiii_param_2];
	ld.param.u32 	%r11, [_Z28optimized_alltoall_kernel_v2IfEvPT_PKS0_iiii_param_4];
	ld.param.u32 	%r12, [_Z28optimized_alltoall_kernel_v2IfEvPT_PKS0_iiii_param_5];
	mul.lo.s32 	%r13, %r11, %r10;
	mul.lo.s32 	%r1, %r13, %r12;
	mov.u32 	%r2, %ntid.x;
	mov.u32 	%r14, %ctaid.x;
	mul.lo.s32 	%r26, %r14, %r2;
	setp.ge.s32 	%p1, %r26, %r1;
	@%p1 bra 	$L__BB1_7;
	mov.u32 	%r4, %tid.x;
	shl.b32 	%r15, %r4, 2;
	mov.u32 	%r16, shared_mem;
	add.s32 	%r5, %r16, %r15;
	mov.u32 	%r17, %nctaid.x;
	mul.lo.s32 	%r6, %r17, %r2;
	cvta.to.global.u64 	%rd1, %rd4;
	cvta.to.global.u64 	%rd2, %rd3;
$L__BB1_2:
	add.s32 	%r8, %r26, %r4;
	setp.ge.s32 	%p2, %r8, %r1;
	@%p2 bra 	$L__BB1_4;
	mul.wide.s32 	%rd5, %r8, 4;
	add.s64 	%rd6, %rd1, %rd5;
	ld.global.nc.f32 	%f1, [%rd6];
	st.shared.f32 	[%r5], %f1;
$L__BB1_4:
	setp.ge.s32 	%p3, %r8, %r1;
	bar.sync 	0;
	@%p3 bra 	$L__BB1_6;
	div.s32 	%r18, %r8, %r12;
	mul.lo.s32 	%r19, %r18, %r12;
	sub.s32 	%r20, %r8, %r19;
	div.s32 	%r21, %r18, %r11;
	mul.lo.s32 	%r22, %r21, %r11;
	sub.s32 	%r23, %r18, %r22;
	mad.lo.s32 	%r24, %r23, %r10, %r21;
	mad.lo.s32 	%r25, %r24, %r12, %r20;
	ld.shared.f32 	%f2, [%r5];
	mul.wide.s32 	%rd7, %r25, 4;
	add.s64 	%rd8, %rd2, %rd7;
	st.global.f32 	[%rd8], %f2;
$L__BB1_6:
	bar.sync 	0;
	add.s32 	%r26, %r26, %r6;
	setp.lt.s32 	%p4, %r26, %r1;
	@%p4 bra 	$L__BB1_2;
$L__BB1_7:
	ret;

}
	// .globl	_Z28optimized_alltoall_kernel_v3IfLi256ELi4EEvPT_PKS0_iiii
.visible .entry _Z28optimized_alltoall_kernel_v3IfLi256ELi4EEvPT_PKS0_iiii(
	.param .u64 .ptr .align 1 _Z28optimized_alltoall_kernel_v3IfLi256ELi4EEvPT_PKS0_iiii_param_0,
	.param .u64 .ptr .align 1 _Z28optimized_alltoall_kernel_v3IfLi256ELi4EEvPT_PKS0_iiii_param_1,
	.param .u32 _Z28optimized_alltoall_kernel_v3IfLi256ELi4EEvPT_PKS0_iiii_param_2,
	.param .u32 _Z28optimized_alltoall_kernel_v3IfLi256ELi4EEvPT_PKS0_iiii_param_3,
	.param .u32 _Z28optimized_alltoall_kernel_v3IfLi256ELi4EEvPT_PKS0_iiii_param_4,
	.param .u32 _Z28optimized_alltoall_kernel_v3IfLi256ELi4EEvPT_PKS0_iiii_param_5
)
{
	.reg .pred 	%p<5>;
	.reg .b32 	%r<46>;
	.reg .b32 	%f<5>;
	.reg .b64 	%rd<21>;

	ld.param.u64 	%rd3, [_Z28optimized_alltoall_kernel_v3IfLi256ELi4EEvPT_PKS0_iiii_param_0];
	ld.param.u64 	%rd4, [_Z28optimized_alltoall_kernel_v3IfLi256ELi4EEvPT_PKS0_iiii_param_1];
	ld.param.u32 	%r6, [_Z28optimized_alltoall_kernel_v3IfLi256ELi4EEvPT_PKS0_iiii_param_2];
	ld.param.u32 	%r7, [_Z28optimized_alltoall_kernel_v3IfLi256ELi4EEvPT_PKS0_iiii_param_4];
	ld.param.u32 	%r8, [_Z28optimized_alltoall_kernel_v3IfLi256ELi4EEvPT_PKS0_iiii_param_5];
	cvta.to.global.u64 	%rd1, %rd3;
	cvta.to.global.u64 	%rd2, %rd4;
	mov.u32 	%r9, %ctaid.x;
	mov.u32 	%r10, %ntid.x;
	mov.u32 	%r11, %tid.x;
	mad.lo.s32 	%r12, %r9, %r10, %r11;
	mul.lo.s32 	%r13, %r7, %r6;
	mul.lo.s32 	%r1, %r13, %r8;
	shl.b32 	%r2, %r12, 2;
	setp.ge.s32 	%p1, %r2, %r1;
	@%p1 bra 	$L__BB2_2;
	div.s32 	%r14, %r2, %r8;
	mul.lo.s32 	%r15, %r14, %r8;
	sub.s32 	%r16, %r2, %r15;
	div.s32 	%r17, %r14, %r7;
	mul.lo.s32 	%r18, %r17, %r7;
	sub.s32 	%r19, %r14, %r18;
	mad.lo.s32 	%r20, %r19, %r6, %r17;
	mad.lo.s32 	%r21, %r20, %r8, %r16;
	mul.wide.s32 	%rd5, %r2, 4;
	add.s64 	%rd6, %rd2, %rd5;
	ld.global.nc.f32 	%f1, [%rd6];
	mul.wide.s32 	%rd7, %r21, 4;
	add.s64 	%rd8, %rd1, %rd7;
	st.global.f32 	[%rd8], %f1;
$L__BB2_2:
	add.s32 	%r3, %r2, 1;
	setp.ge.s32 	%p2, %r3, %r1;
	@%p2 bra 	$L__BB2_4;
	div.s32 	%r22, %r3, %r8;
	mul.lo.s32 	%r23, %r22, %r8;
	sub.s32 	%r24, %r3, %r23;
	div.s32 	%r25, %r22, %r7;
	mul.lo.s32 	%r26, %r25, %r7;
	sub.s32 	%r27, %r22, %r26;
	mad.lo.s32 	%r28, %r27, %r6, %r25;
	mad.lo.s32 	%r29, %r28, %r8, %r24;
	mul.wide.s32 	%rd9, %r3, 4;
	add.s64 	%rd10, %rd2, %rd9;
	ld.global.nc.f32 	%f2, [%rd10];
	mul.wide.s32 	%rd11, %r29, 4;
	add.s64 	%rd12, %rd1, %rd11;
	st.global.f32 	[%rd12], %f2;
$L__BB2_4:
	add.s32 	%r4, %r2, 2;
	setp.ge.s32 	%p3, %r4, %r1;
	@%p3 bra 	$L__BB2_6;
	div.s32 	%r30, %r4, %r8;
	mul.lo.s32 	%r31, %r30, %r8;
	sub.s32 	%r32, %r4, %r31;
	div.s32 	%r33, %r30, %r7;
	mul.lo.s32 	%r34, %r33, %r7;
	sub.s32 	%r35, %r30, %r34;
	mad.lo.s32 	%r36, %r35, %r6, %r33;
	mad.lo.s32 	%r37, %r36, %r8, %r32;
	mul.wide.s32 	%rd13, %r4, 4;
	add.s64 	%rd14, %rd2, %rd13;
	ld.global.nc.f32 	%f3, [%rd14];
	mul.wide.s32 	%rd15, %r37, 4;
	add.s64 	%rd16, %rd1, %rd15;
	st.global.f32 	[%rd16], %f3;
$L__BB2_6:
	add.s32 	%r5, %r2, 3;
	setp.ge.s32 	%p4, %r5, %r1;
	@%p4 bra 	$L__BB2_8;
	div.s32 	%r38, %r5, %r8;
	mul.lo.s32 	%r39, %r38, %r8;
	sub.s32 	%r40, %r5, %r39;
	div.s32 	%r41, %r38, %r7;
	mul.lo.s32 	%r42, %r41, %r7;
	sub.s32 	%r43, %r38, %r42;
	mad.lo.s32 	%r44, %r43, %r6, %r41;
	mad.lo.s32 	%r45, %r44, %r8, %r40;
	mul.wide.s32 	%rd17, %r5, 4;
	add.s64 	%rd18, %rd2, %rd17;
	ld.global.nc.f32 	%f4, [%rd18];
	mul.wide.s32 	%rd19, %r45, 4;
	add.s64 	%rd20, %rd1, %rd19;
	st.global.f32 	[%rd20], %f4;
$L__BB2_8:
	ret;

}


// ===== COMPILED SASS (sm_100) =====

	.target	sm_100

	.elftype	@"ET_EXEC"


//--------------------- .note.nv.tkinfo           --------------------------
	.section	.note.nv.tkinfo,"",@"SHT_NOTE"
	.sectionflags	@"SHF_NOTE_NV_TKINFO"
	.tkinfo
        /*0018*/ 	.word	0x00000002
        /*0030*/ 	.string	""
        /*0030*/ 	.string	"ptxas"
        /*0030*/ 	.string	"Cuda compilation tools, release 13.0, V13.0.88"
        /*0030*/ 	.string	"Build cuda_13.0.r13.0/compiler.36424714_0"
        /*0030*/ 	.string	"-arch sm_100 -m 64 "



//--------------------- .note.nv.cuinfo           --------------------------
	.section	.note.nv.cuinfo,"",@"SHT_NOTE"
	.sectionflags	@"SHF_NOTE_NV_CUINFO"
        /*0018*/ 	.short	0x0002
        /*001a*/ 	.short	0x0064
        /*001c*/ 	.short	0x0082
	.zero		2


//--------------------- .nv.info                  --------------------------
	.section	.nv.info,"",@"SHT_CUDA_INFO"
	.align	4


	//----- nvinfo : EIATTR_REGCOUNT
	.align		4
        /*0000*/ 	.byte	0x04, 0x2f
        /*0002*/ 	.short	(.L_1 - .L_0)
	.align		4
.L_0:
        /*0004*/ 	.word	index@(_Z28optimized_alltoall_kernel_v1IfEvPT_PKS0_iiii)
        /*0008*/ 	.word	0x00000018


	//----- nvinfo : EIATTR_FRAME_SIZE
	.align		4
.L_1:
        /*000c*/ 	.byte	0x04, 0x11
        /*000e*/ 	.short	(.L_3 - .L_2)
	.align		4
.L_2:
        /*0010*/ 	.word	index@(_Z28optimized_alltoall_kernel_v1IfEvPT_PKS0_iiii)
        /*0014*/ 	.word	0x00000000


	//----- nvinfo : EIATTR_REGCOUNT
	.align		4
.L_3:
        /*0018*/ 	.byte	0x04, 0x2f
        /*001a*/ 	.short	(.L_5 - .L_4)
	.align		4
.L_4:
        /*001c*/ 	.word	index@(_Z28optimized_alltoall_kernel_v2IfEvPT_PKS0_iiii)
        /*0020*/ 	.word	0x00000016


	//----- nvinfo : EIATTR_FRAME_SIZE
	.align		4
.L_5:
        /*0024*/ 	.byte	0x04, 0x11
        /*0026*/ 	.short	(.L_7 - .L_6)
	.align		4
.L_6:
        /*0028*/ 	.word	index@(_Z28optimized_alltoall_kernel_v2IfEvPT_PKS0_iiii)
        /*002c*/ 	.word	0x00000000


	//----- nvinfo : EIATTR_REGCOUNT
	.align		4
.L_7:
        /*0030*/ 	.byte	0x04, 0x2f
        /*0032*/ 	.short	(.L_9 - .L_8)
	.align		4
.L_8:
        /*0034*/ 	.word	index@(_Z28optimized_alltoall_kernel_v3IfLi256ELi4EEvPT_PKS0_iiii)
        /*0038*/ 	.word	0x00000013


	//----- nvinfo : EIATTR_FRAME_SIZE
	.align		4
.L_9:
        /*003c*/ 	.byte	0x04, 0x11
        /*003e*/ 	.short	(.L_11 - .L_10)
	.align		4
.L_10:
        /*0040*/ 	.word	index@(_Z28optimized_alltoall_kernel_v3IfLi256ELi4EEvPT_PKS0_iiii)
        /*0044*/ 	.word	0x00000000


	//----- nvinfo : EIATTR_MIN_STACK_SIZE
	.align		4
.L_11:
        /*0048*/ 	.byte	0x04, 0x12
        /*004a*/ 	.short	(.L_13 - .L_12)
	.align		4
.L_12:
        /*004c*/ 	.word	index@(_Z28optimized_alltoall_kernel_v3IfLi256ELi4EEvPT_PKS0_iiii)
        /*0050*/ 	.word	0x00000000


	//----- nvinfo : EIATTR_MIN_STACK_SIZE
	.align		4
.L_13:
        /*0054*/ 	.byte	0x04, 0x12
        /*0056*/ 	.short	(.L_15 - .L_14)
	.align		4
.L_14:
        /*0058*/ 	.word	index@(_Z28optimized_alltoall_kernel_v2IfEvPT_PKS0_iiii)
        /*005c*/ 	.word	0x00000000


	//----- nvinfo : EIATTR_MIN_STACK_SIZE
	.align		4
.L_15:
        /*0060*/ 	.byte	0x04, 0x12
        /*0062*/ 	.short	(.L_17 - .L_16)
	.align		4
.L_16:
        /*0064*/ 	.word	index@(_Z28optimized_alltoall_kernel_v1IfEvPT_PKS0_iiii)
        /*0068*/ 	.word	0x00000000
.L_17:


//--------------------- .nv.compat                --------------------------
	.section	.nv.compat,"",@"SHT_CUDA_COMPAT_INFO"
	.align	4
        /*0000*/ 	.byte	0x02, 0x09, 0x00, 0x00, 0x02, 0x02, 0x01, 0x00, 0x02, 0x05, 0x05, 0x00, 0x03, 0x07, 0x01, 0x01
        /*0010*/ 	.byte	0x02, 0x03, 0x00, 0x00, 0x02, 0x06, 0x01, 0x00, 0x04, 0x0b, 0x08, 0x00, 0x09, 0x00, 0x00, 0x00
        /*0020*/ 	.byte	0x00, 0x00, 0x00, 0x00


//--------------------- .nv.info._Z28optimized_alltoall_kernel_v3IfLi256ELi4EEvPT_PKS0_iiii --------------------------
	.section	.nv.info._Z28optimized_alltoall_kernel_v3IfLi256ELi4EEvPT_PKS0_iiii,"",@"SHT_CUDA_INFO"
	.sectionflags	@""
	.align	4


	//----- nvinfo : EIATTR_CUDA_API_VERSION
	.align		4
        /*0000*/ 	.byte	0x04, 0x37
        /*0002*/ 	.short	(.L_19 - .L_18)
.L_18:
        /*0004*/ 	.word	0x00000082


	//----- nvinfo : EIATTR_KPARAM_INFO
	.align		4
.L_19:
        /*0008*/ 	.byte	0x04, 0x17
        /*000a*/ 	.short	(.L_21 - .L_20)
.L_20:
        /*000c*/ 	.word	0x00000000
        /*0010*/ 	.short	0x0005
        /*0012*/ 	.short	0x001c
        /*0014*/ 	.byte	0x00, 0xf0, 0x11, 0x00


	//----- nvinfo : EIATTR_KPARAM_INFO
	.align		4
.L_21:
        /*0018*/ 	.byte	0x04, 0x17
        /*001a*/ 	.short	(.L_23 - .L_22)
.L_22:
        /*001c*/ 	.word	0x00000000
        /*0020*/ 	.short	0x0004
        /*0022*/ 	.short	0x0018
        /*0024*/ 	.byte	0x00, 0xf0, 0x11, 0x00


	//----- nvinfo : EIATTR_KPARAM_INFO
	.align		4
.L_23:
        /*0028*/ 	.byte	0x04, 0x17
        /*002a*/ 	.short	(.L_25 - .L_24)
.L_24:
        /*002c*/ 	.word	0x00000000
        /*0030*/ 	.short	0x0003
        /*0032*/ 	.short	0x0014
        /*0034*/ 	.byte	0x00, 0xf0, 0x11, 0x00


	//----- nvinfo : EIATTR_KPARAM_INFO
	.align		4
.L_25:
        /*0038*/ 	.byte	0x04, 0x17
        /*003a*/ 	.short	(.L_27 - .L_26)
.L_26:
        /*003c*/ 	.word	0x00000000
        /*0040*/ 	.short	0x0002
        /*0042*/ 	.short	0x0010
        /*0044*/ 	.byte	0x00, 0xf0, 0x11, 0x00


	//----- nvinfo : EIATTR_KPARAM_INFO
	.align		4
.L_27:
        /*0048*/ 	.byte	0x04, 0x17
        /*004a*/ 	.short	(.L_29 - .L_28)
.L_28:
        /*004c*/ 	.word	0x00000000
        /*0050*/ 	.short	0x0001
        /*0052*/ 	.short	0x0008
        /*0054*/ 	.byte	0x00, 0xf5, 0x21, 0x00


	//----- nvinfo : EIATTR_KPARAM_INFO
	.align		4
.L_29:
        /*0058*/ 	.byte	0x04, 0x17
        /*005a*/ 	.short	(.L_31 - .L_30)
.L_30:
        /*005c*/ 	.word	0x00000000
        /*0060*/ 	.short	0x0000
        /*0062*/ 	.short	0x0000
        /*0064*/ 	.byte	0x00, 0xf5, 0x21, 0x00


	//----- nvinfo : EIATTR_SPARSE_MMA_MASK
	.align		4
.L_31:
        /*0068*/ 	.byte	0x03, 0x50
        /*006a*/ 	.short	0x0000


	//----- nvinfo : EIATTR_MAXREG_COUNT
	.align		4
        /*006c*/ 	.byte	0x03, 0x1b
        /*006e*/ 	.short	0x00ff


	//----- nvinfo : EIATTR_MERCURY_ISA_VERSION
	.align		4
        /*0070*/ 	.byte	0x03, 0x5f
        /*0072*/ 	.short	0x0101


	//----- nvinfo : EIATTR_VRC_CTA_INIT_COUNT
	.align		4
        /*0074*/ 	.byte	0x02, 0x4a
	.zero		1
	.zero		1


	//----- nvinfo : EIATTR_EXIT_INSTR_OFFSETS
	.align		4
        /*0078*/ 	.byte	0x04, 0x1c
        /*007a*/ 	.short	(.L_33 - .L_32)


	//   ....[0]....
.L_32:
        /*007c*/ 	.word	0x00000d20


	//   ....[1]....
        /*0080*/ 	.word	0x00001100


	//----- nvinfo : EIATTR_CRS_STACK_SIZE
	.align		4
.L_33:
        /*0084*/ 	.byte	0x04, 0x1e
        /*0086*/ 	.short	(.L_35 - .L_34)
.L_34:
        /*0088*/ 	.word	0x00000000


	//----- nvinfo : EIATTR_CBANK_PARAM_SIZE
	.align		4
.L_35:
        /*008c*/ 	.byte	0x03, 0x19
        /*008e*/ 	.short	0x0020


	//----- nvinfo : EIATTR_PARAM_CBANK
	.align		4
        /*0090*/ 	.byte	0x04, 0x0a
        /*0092*/ 	.short	(.L_37 - .L_36)
	.align		4
.L_36:
        /*0094*/ 	.word	index@(.nv.constant0._Z28optimized_alltoall_kernel_v3IfLi256ELi4EEvPT_PKS0_iiii)
        /*0098*/ 	.short	0x0380
        /*009a*/ 	.short	0x0020


	//----- nvinfo : EIATTR_SW_WAR
	.align		4
.L_37:
        /*009c*/ 	.byte	0x04, 0x36
        /*009e*/ 	.short	(.L_39 - .L_38)
.L_38:
        /*00a0*/ 	.word	0x00000008
.L_39:


//--------------------- .nv.info._Z28optimized_alltoall_kernel_v2IfEvPT_PKS0_iiii --------------------------
	.section	.nv.info._Z28optimized_alltoall_kernel_v2IfEvPT_PKS0_iiii,"",@"SHT_CUDA_INFO"
	.sectionflags	@""
	.align	4


	//----- nvinfo : EIATTR_CUDA_API_VERSION
	.align		4
        /*0000*/ 	.byte	0x04, 0x37
        /*0002*/ 	.short	(.L_41 - .L_40)
.L_40:
        /*0004*/ 	.word	0x00000082


	//----- nvinfo : EIATTR_KPARAM_INFO
	.align		4
.L_41:
        /*0008*/ 	.byte	0x04, 0x17
        /*000a*/ 	.short	(.L_43 - .L_42)
.L_42:
        /*000c*/ 	.word	0x00000000
        /*0010*/ 	.short	0x0005
        /*0012*/ 	.short	0x001c
        /*0014*/ 	.byte	0x00, 0xf0, 0x11, 0x00


	//----- nvinfo : EIATTR_KPARAM_INFO
	.align		4
.L_43:
        /*0018*/ 	.byte	0x04, 0x17
        /*001a*/ 	.short	(.L_45 - .L_44)
.L_44:
        /*001c*/ 	.word	0x00000000
        /*0020*/ 	.short	0x0004
        /*0022*/ 	.short	0x0018
        /*0024*/ 	.byte	0x00, 0xf0, 0x11, 0x00


	//----- nvinfo : EIATTR_KPARAM_INFO
	.align		4
.L_45:
        /*0028*/ 	.byte	0x04, 0x17
        /*002a*/ 	.short	(.L_47 - .L_46)
.L_46:
        /*002c*/ 	.word	0x00000000
        /*0030*/ 	.short	0x0003
        /*0032*/ 	.short	0x0014
        /*0034*/ 	.byte	0x00, 0xf0, 0x11, 0x00


	//----- nvinfo : EIATTR_KPARAM_INFO
	.align		4
.L_47:
        /*0038*/ 	.byte	0x04, 0x17
        /*003a*/ 	.short	(.L_49 - .L_48)
.L_48:
        /*003c*/ 	.word	0x00000000
        /*0040*/ 	.short	0x0002
        /*0042*/ 	.short	0x0010
        /*0044*/ 	.byte	0x00, 0xf0, 0x11, 0x00


	//----- nvinfo : EIATTR_KPARAM_INFO
	.align		4
.L_49:
        /*0048*/ 	.byte	0x04, 0x17
        /*004a*/ 	.short	(.L_51 - .L_50)
.L_50:
        /*004c*/ 	.word	0x00000000
        /*0050*/ 	.short	0x0001
        /*0052*/ 	.short	0x0008
        /*0054*/ 	.byte	0x00, 0xf5, 0x21, 0x00


	//----- nvinfo : EIATTR_KPARAM_INFO
	.align		4
.L_51:
        /*0058*/ 	.byte	0x04, 0x17
        /*005a*/ 	.short	(.L_53 - .L_52)
.L_52:
        /*005c*/ 	.word	0x00000000
        /*0060*/ 	.short	0x0000
        /*0062*/ 	.short	0x0000
        /*0064*/ 	.byte	0x00, 0xf5, 0x21, 0x00


	//----- nvinfo : EIATTR_SPARSE_MMA_MASK
	.align		4
.L_53:
        /*0068*/ 	.byte	0x03, 0x50
        /*006a*/ 	.short	0x0000


	//----- nvinfo : EIATTR_MAXREG_COUNT
	.align		4
        /*006c*/ 	.byte	0x03, 0x1b
        /*006e*/ 	.short	0x00ff


	//----- nvinfo : EIATTR_NUM_BARRIERS
	.align		4
        /*0070*/ 	.byte	0x02, 0x4c
        /*0072*/ 	.byte	0x01
	.zero		1


	//----- nvinfo : EIATTR_MERCURY_ISA_VERSION
	.align		4
        /*0074*/ 	.byte	0x03, 0x5f
        /*0076*/ 	.short	0x0101


	//----- nvinfo : EIATTR_VRC_CTA_INIT_COUNT
	.align		4
        /*0078*/ 	.byte	0x02, 0x4a
	.zero		1
	.zero		1


	//----- nvinfo : EIATTR_EXIT_INSTR_OFFSETS
	.align		4
        /*007c*/ 	.byte	0x04, 0x1c
        /*007e*/ 	.short	(.L_55 - .L_54)


	//   ....[0]....
.L_54:
        /*0080*/ 	.word	0x00000090


	//   ....[1]....
        /*0084*/ 	.word	0x00000610


	//----- nvinfo : EIATTR_CRS_STACK_SIZE
	.align		4
.L_55:
        /*0088*/ 	.byte	0x04, 0x1e
        /*008a*/ 	.short	(.L_57 - .L_56)
.L_56:
        /*008c*/ 	.word	0x00000000


	//----- nvinfo : EIATTR_CBANK_PARAM_SIZE
	.align		4
.L_57:
        /*0090*/ 	.byte	0x03, 0x19
        /*0092*/ 	.short	0x0020


	//----- nvinfo : EIATTR_PARAM_CBANK
	.align		4
        /*0094*/ 	.byte	0x04, 0x0a
        /*0096*/ 	.short	(.L_59 - .L_58)
	.align		4
.L_58:
        /*0098*/ 	.word	index@(.nv.constant0._Z28optimized_alltoall_kernel_v2IfEvPT_PKS0_iiii)
        /*009c*/ 	.short	0x0380
        /*009e*/ 	.short	0x0020


	//----- nvinfo : EIATTR_SW_WAR
	.align		4
.L_59:
        /*00a0*/ 	.byte	0x04, 0x36
        /*00a2*/ 	.short	(.L_61 - .L_60)
.L_60:
        /*00a4*/ 	.word	0x00000008
.L_61:


//--------------------- .nv.info._Z28optimized_alltoall_kernel_v1IfEvPT_PKS0_iiii --------------------------
	.section	.nv.info._Z28optimized_alltoall_kernel_v1IfEvPT_PKS0_iiii,"",@"SHT_CUDA_INFO"
	.sectionflags	@""
	.align	4


	//----- nvinfo : EIATTR_CUDA_API_VERSION
	.align		4
        /*0000*/ 	.byte	0x04, 0x37
        /*0002*/ 	.short	(.L_63 - .L_62)
.L_62:
        /*0004*/ 	.word	0x00000082


	//----- nvinfo : EIATTR_KPARAM_INFO
	.align		4
.L_63:
        /*0008*/ 	.byte	0x04, 0x17
        /*000a*/ 	.short	(.L_65 - .L_64)
.L_64:
        /*000c*/ 	.word	0x00000000
        /*0010*/ 	.short	0x0005
        /*0012*/ 	.short	0x001c
        /*0014*/ 	.byte	0x00, 0xf0, 0x11, 0x00


	//----- nvinfo : EIATTR_KPARAM_INFO
	.align		4
.L_65:
        /*0018*/ 	.byte	0x04, 0x17
        /*001a*/ 	.short	(.L_67 - .L_66)
.L_66:
        /*001c*/ 	.word	0x00000000
        /*0020*/ 	.short	0x0004
        /*0022*/ 	.short	0x0018
        /*0024*/ 	.byte	0x00, 0xf0, 0x11, 0x00


	//----- nvinfo : EIATTR_KPARAM_INFO
	.align		4
.L_67:
        /*0028*/ 	.byte	0x04, 0x17
        /*002a*/ 	.short	(.L_69 - .L_68)
.L_68:
        /*002c*/ 	.word	0x00000000
        /*0030*/ 	.short	0x0003
        /*0032*/ 	.short	0x0014
        /*0034*/ 	.byte	0x00, 0xf0, 0x11, 0x00


	//----- nvinfo : EIATTR_KPARAM_INFO
	.align		4
.L_69:
        /*0038*/ 	.byte	0x04, 0x17
        /*003a*/ 	.short	(.L_71 - .L_70)
.L_70:
        /*003c*/ 	.word	0x00000000
        /*0040*/ 	.short	0x0002
        /*0042*/ 	.short	0x0010
        /*0044*/ 	.byte	0x00, 0xf0, 0x11, 0x00


	//----- nvinfo : EIATTR_KPARAM_INFO
	.align		4
.L_71:
        /*0048*/ 	.byte	0x04, 0x17
        /*004a*/ 	.short	(.L_73 - .L_72)
.L_72:
        /*004c*/ 	.word	0x00000000
        /*0050*/ 	.short	0x0001
        /*0052*/ 	.short	0x0008
        /*0054*/ 	.byte	0x00, 0xf5, 0x21, 0x00


	//----- nvinfo : EIATTR_KPARAM_INFO
	.align		4
.L_73:
        /*0058*/ 	.byte	0x04, 0x17
        /*005a*/ 	.short	(.L_75 - .L_74)
.L_74:
        /*005c*/ 	.word	0x00000000
        /*0060*/ 	.short	0x0000
        /*0062*/ 	.short	0x0000
        /*0064*/ 	.byte	0x00, 0xf5, 0x21, 0x00


	//----- nvinfo : EIATTR_SPARSE_MMA_MASK
	.align		4
.L_75:
        /*0068*/ 	.byte	0x03, 0x50
        /*006a*/ 	.short	0x0000


	//----- nvinfo : EIATTR_MAXREG_COUNT
	.align		4
        /*006c*/ 	.byte	0x03, 0x1b
        /*006e*/ 	.short	0x00ff


	//----- nvinfo : EIATTR_MERCURY_ISA_VERSION
	.align		4
        /*0070*/ 	.byte	0x03, 0x5f
        /*0072*/ 	.short	0x0101


	//----- nvinfo : EIATTR_VRC_CTA_INIT_COUNT
	.align		4
        /*0074*/ 	.byte	0x02, 0x4a
	.zero		1
	.zero		1


	//----- nvinfo : EIATTR_EXIT_INSTR_OFFSETS
	.align		4
        /*0078*/ 	.byte	0x04, 0x1c
        /*007a*/ 	.short	(.L_77 - .L_76)


	//   ....[0]....
.L_76:
        /*007c*/ 	.word	0x000001f0


	//   ....[1]....
        /*0080*/ 	.word	0x00000650


	//----- nvinfo : EIATTR_CRS_STACK_SIZE
	.align		4
.L_77:
        /*0084*/ 	.byte	0x04, 0x1e
        /*0086*/ 	.short	(.L_79 - .L_78)
.L_78:
        /*0088*/ 	.word	0x00000000


	//----- nvinfo : EIATTR_CBANK_PARAM_SIZE
	.align		4
.L_79:
        /*008c*/ 	.byte	0x03, 0x19
        /*008e*/ 	.short	0x0020


	//----- nvinfo : EIATTR_PARAM_CBANK
	.align		4
        /*0090*/ 	.byte	0x04, 0x0a
        /*0092*/ 	.short	(.L_81 - .L_80)
	.align		4
.L_80:
        /*0094*/ 	.word	index@(.nv.constant0._Z28optimized_alltoall_kernel_v1IfEvPT_PKS0_iiii)
        /*0098*/ 	.short	0x0380
        /*009a*/ 	.short	0x0020


	//----- nvinfo : EIATTR_SW_WAR
	.align		4
.L_81:
        /*009c*/ 	.byte	0x04, 0x36
        /*009e*/ 	.short	(.L_83 - .L_82)
.L_82:
        /*00a0*/ 	.word	0x00000008
.L_83:


//--------------------- .nv.callgraph             --------------------------
	.section	.nv.callgraph,"",@"SHT_CUDA_CALLGRAPH"
	.align	4
	.sectionentsize	8
	.align		4
        /*0000*/ 	.word	0x00000000
	.align		4
        /*0004*/ 	.word	0xffffffff
	.align		4
        /*0008*/ 	.word	0x00000000
	.align		4
        /*000c*/ 	.word	0xfffffffe
	.align		4
        /*0010*/ 	.word	0x00000000
	.align		4
        /*0014*/ 	.word	0xfffffffd
	.align		4
        /*0018*/ 	.word	0x00000000
	.align		4
        /*001c*/ 	.word	0xfffffffc


//--------------------- .text._Z28optimized_alltoall_kernel_v3IfLi256ELi4EEvPT_PKS0_iiii --------------------------
	.section	.text._Z28optimized_alltoall_kernel_v3IfLi256ELi4EEvPT_PKS0_iiii,"ax",@progbits
	.align	128
        .global         _Z28optimized_alltoall_kernel_v3IfLi256ELi4EEvPT_PKS0_iiii
        .type           _Z28optimized_alltoall_kernel_v3IfLi256ELi4EEvPT_PKS0_iiii,@function
        .size           _Z28optimized_alltoall_kernel_v3IfLi256ELi4EEvPT_PKS0_iiii,(.L_x_15 - _Z28optimized_alltoall_kernel_v3IfLi256ELi4EEvPT_PKS0_iiii)
        .other          _Z28optimized_alltoall_kernel_v3IfLi256ELi4EEvPT_PKS0_iiii,@"STO_CUDA_ENTRY STV_DEFAULT"
_Z28optimized_alltoall_kernel_v3IfLi256ELi4EEvPT_PKS0_iiii:
.text._Z28optimized_alltoall_kernel_v3IfLi256ELi4EEvPT_PKS0_iiii:
[----:B------:R-:W-:Y:S01]  /*0000*/  LDC R1, c[0x0][0x37c] ;  /* 0x0000df00ff017b82 */ /* 0x000fe20000000800 */
[----:B------:R-:W0:Y:S07]  /*0010*/  S2R R5, SR_TID.X ;  /* 0x0000000000057919 */ /* 0x000e2e0000002100 */
[----:B------:R-:W0:Y:S01]  /*0020*/  S2UR UR4, SR_CTAID.X ;  /* 0x00000000000479c3 */ /* 0x000e220000002500 */
[----:B------:R-:W1:Y:S01]  /*0030*/  LDCU UR6, c[0x0][0x390] ;  /* 0x00007200ff0677ac */ /* 0x000e620008000800 */
[----:B------:R-:W-:Y:S06]  /*0040*/  BSSY.RECONVERGENT B0, `(.L_x_0) ;  /* 0x000004d000007945 */ /* 0x000fec0003800200 */
[----:B------:R-:W0:Y:S08]  /*0050*/  LDC R8, c[0x0][0x360] ;  /* 0x0000d800ff087b82 */ /* 0x000e300000000800 */
[----:B------:R-:W1:Y:S01]  /*0060*/  LDC.64 R2, c[0x0][0x398] ;  /* 0x0000e600ff027b82 */ /* 0x000e620000000a00 */
[----:B0-----:R-:W-:Y:S01]  /*0070*/  IMAD R8, R8, UR4, R5 ;  /* 0x0000000408087c24 */ /* 0x001fe2000f8e0205 */
[----:B------:R-:W0:Y:S03]  /*0080*/  LDCU.64 UR4, c[0x0][0x358] ;  /* 0x00006b00ff0477ac */ /* 0x000e260008000a00 */
[----:B------:R-:W-:-:S02]  /*0090*/  IMAD.SHL.U32 R8, R8, 0x4, RZ ;  /* 0x0000000408087824 */ /* 0x000fc400078e00ff */
[----:B-1----:R-:W-:-:S03]  /*00a0*/  IMAD R0, R2, UR6, RZ ;  /* 0x0000000602007c24 */ /* 0x002fc6000f8e02ff */
[C---:B------:R-:W-:Y:S01]  /*00b0*/  IADD3 R4, PT, PT, R8.reuse, 0x2, RZ ;  /* 0x0000000208047810 */ /* 0x040fe20007ffe0ff */
[----:B------:R-:W-:Y:S02]  /*00c0*/  VIADD R6, R8, 0x1 ;  /* 0x0000000108067836 */ /* 0x000fe40000000000 */
[----:B------:R-:W-:Y:S02]  /*00d0*/  IMAD R5, R0, R3, RZ ;  /* 0x0000000300057224 */ /* 0x000fe400078e02ff */
[----:B------:R-:W-:-:S03]  /*00e0*/  VIADD R0, R8, 0x3 ;  /* 0x0000000308007836 */ /* 0x000fc60000000000 */
[-C--:B------:R-:W-:Y:S02]  /*00f0*/  ISETP.GE.AND P3, PT, R8, R5.reuse, PT ;  /* 0x000000050800720c */ /* 0x080fe40003f66270 */
[-C--:B------:R-:W-:Y:S02]  /*0100*/  ISETP.GE.AND P0, PT, R6, R5.reuse, PT ;  /* 0x000000050600720c */ /* 0x080fe40003f06270 */
[-C--:B------:R-:W-:Y:S02]  /*0110*/  ISETP.GE.AND P1, PT, R4, R5.reuse, PT ;  /* 0x000000050400720c */ /* 0x080fe40003f26270 */
[----:B------:R-:W-:-:S07]  /*0120*/  ISETP.GE.AND P2, PT, R0, R5, PT ;  /* 0x000000050000720c */ /* 0x000fce0003f46270 */
[----:B0-----:R-:W-:Y:S06]  /*0130*/  @P3 BRA `(.L_x_1) ;  /* 0x0000000000f43947 */ /* 0x001fec0003800000 */
[----:B------:R-:W0:Y:S02]  /*0140*/  LDC.64 R10, c[0x0][0x388] ;  /* 0x0000e200ff0a7b82 */ /* 0x000e240000000a00 */
[----:B0-----:R-:W-:-:S05]  /*0150*/  IMAD.WIDE R10, R8, 0x4, R10 ;  /* 0x00000004080a7825 */ /* 0x001fca00078e020a */
[----:B------:R0:W2:Y:S01]  /*0160*/  LDG.E.CONSTANT R5, desc[UR4][R10.64] ;  /* 0x000000040a057981 */ /* 0x0000a2000c1e9900 */
[----:B------:R-:W-:Y:S02]  /*0170*/  IABS R16, R3 ;  /* 0x0000000300107213 */ /* 0x000fe40000000000 */
[----:B------:R-:W-:Y:S02]  /*0180*/  IABS R14, R8 ;  /* 0x00000008000e7213 */ /* 0x000fe40000000000 */
[----:B------:R-:W1:Y:S08]  /*0190*/  I2F.RP R7, R16 ;  /* 0x0000001000077306 */ /* 0x000e700000209400 */
[----:B-1----:R-:W1:Y:S02]  /*01a0*/  MUFU.RCP R7, R7 ;  /* 0x0000000700077308 */ /* 0x002e640000001000 */
[----:B-1----:R-:W-:Y:S01]  /*01b0*/  VIADD R12, R7, 0xffffffe ;  /* 0x0ffffffe070c7836 */ /* 0x002fe20000000000 */
[----:B------:R-:W-:-:S05]  /*01c0*/  IABS R7, R2 ;  /* 0x0000000200077213 */ /* 0x000fca0000000000 */
[----:B------:R1:W3:Y:S02]  /*01d0*/  F2I.FTZ.U32.TRUNC.NTZ R13, R12 ;  /* 0x0000000c000d7305 */ /* 0x0002e4000021f000 */
[----:B-1----:R-:W-:Y:S01]  /*01e0*/  IMAD.MOV.U32 R12, RZ, RZ, RZ ;  /* 0x000000ffff0c7224 */ /* 0x002fe200078e00ff */
[----:B---3--:R-:W-:-:S05]  /*01f0*/  IADD3 R9, PT, PT, RZ, -R13, RZ ;  /* 0x8000000dff097210 */ /* 0x008fca0007ffe0ff */
[----:B------:R-:W-:-:S04]  /*0200*/  IMAD R9, R9, R16, RZ ;  /* 0x0000001009097224 */ /* 0x000fc800078e02ff */
[----:B------:R-:W-:-:S04]  /*0210*/  IMAD.HI.U32 R13, R13, R9, R12 ;  /* 0x000000090d0d7227 */ /* 0x000fc800078e000c */
[----:B------:R-:W-:Y:S02]  /*0220*/  IMAD.MOV.U32 R9, RZ, RZ, R14 ;  /* 0x000000ffff097224 */ /* 0x000fe400078e000e */
[----:B------:R-:W1:Y:S02]  /*0230*/  I2F.RP R14, R7 ;  /* 0x00000007000e7306 */ /* 0x000e640000209400 */
[----:B------:R-:W-:-:S05]  /*0240*/  IMAD.HI.U32 R13, R13, R9, RZ ;  /* 0x000000090d0d7227 */ /* 0x000fca00078e00ff */
[----:B0-----:R-:W-:-:S05]  /*0250*/  IADD3 R10, PT, PT, -R13, RZ, RZ ;  /* 0x000000ff0d0a7210 */ /* 0x001fca0007ffe1ff */
[C---:B------:R-:W-:Y:S01]  /*0260*/  IMAD R9, R16.reuse, R10, R9 ;  /* 0x0000000a10097224 */ /* 0x040fe200078e0209 */
[----:B-1----:R-:W0:Y:S04]  /*0270*/  MUFU.RCP R14, R14 ;  /* 0x0000000e000e7308 */ /* 0x002e280000001000 */
[----:B------:R-:W-:-:S13]  /*0280*/  ISETP.GT.U32.AND P5, PT, R16, R9, PT ;  /* 0x000000091000720c */ /* 0x000fda0003fa4070 */
[----:B------:R-:W-:Y:S01]  /*0290*/  @!P5 IMAD.IADD R9, R9, 0x1, -R16 ;  /* 0x000000010909d824 */ /* 0x000fe200078e0a10 */
[----:B------:R-:W-:Y:S01]  /*02a0*/  @!P5 IADD3 R13, PT, PT, R13, 0x1, RZ ;  /* 0x000000010d0dd810 */ /* 0x000fe20007ffe0ff */
[----:B0-----:R-:W-:Y:S01]  /*02b0*/  VIADD R10, R14, 0xffffffe ;  /* 0x0ffffffe0e0a7836 */ /* 0x001fe20000000000 */
[----:B------:R-:W-:Y:S02]  /*02c0*/  ISETP.NE.AND P5, PT, R3, RZ, PT ;  /* 0x000000ff0300720c */ /* 0x000fe40003fa5270 */
[----:B------:R-:W-:Y:S01]  /*02d0*/  ISETP.GE.U32.AND P3, PT, R9, R16, PT ;  /* 0x000000100900720c */ /* 0x000fe20003f66070 */
[----:B------:R0:W1:Y:S01]  /*02e0*/  F2I.FTZ.U32.TRUNC.NTZ R11, R10 ;  /* 0x0000000a000b7305 */ /* 0x000062000021f000 */
[----:B------:R-:W-:-:S04]  /*02f0*/  LOP3.LUT R9, R8, R3, RZ, 0x3c, !PT ;  /* 0x0000000308097212 */ /* 0x000fc800078e3cff */
[----:B------:R-:W-:Y:S01]  /*0300*/  ISETP.GE.AND P4, PT, R9, RZ, PT ;  /* 0x000000ff0900720c */ /* 0x000fe20003f86270 */
[----:B0-----:R-:W-:-:S06]  /*0310*/  IMAD.MOV.U32 R10, RZ, RZ, RZ ;  /* 0x000000ffff0a7224 */ /* 0x001fcc00078e00ff */
[----:B------:R-:W-:Y:S01]  /*0320*/  @P3 VIADD R13, R13, 0x1 ;  /* 0x000000010d0d3836 */ /* 0x000fe20000000000 */
[----:B-1----:R-:W-:-:S03]  /*0330*/  IADD3 R12, PT, PT, RZ, -R11, RZ ;  /* 0x8000000bff0c7210 */ /* 0x002fc60007ffe0ff */
[----:B------:R-:W-:-:S04]  /*0340*/  IMAD.MOV.U32 R15, RZ, RZ, R13 ;  /* 0x000000ffff0f7224 */ /* 0x000fc800078e000d */
[----:B------:R-:W-:Y:S01]  /*0350*/  @!P4 IMAD.MOV R15, RZ, RZ, -R15 ;  /* 0x000000ffff0fc224 */ /* 0x000fe200078e0a0f */
[----:B------:R-:W-:Y:S01]  /*0360*/  @!P5 LOP3.LUT R15, RZ, R3, RZ, 0x33, !PT ;  /* 0x00000003ff0fd212 */ /* 0x000fe200078e33ff */
[----:B------:R-:W-:-:S03]  /*0370*/  IMAD R9, R12, R7, RZ ;  /* 0x000000070c097224 */ /* 0x000fc600078e02ff */
[----:B------:R-:W-:Y:S01]  /*0380*/  IABS R12, R15 ;  /* 0x0000000f000c7213 */ /* 0x000fe20000000000 */
[----:B------:R-:W-:-:S06]  /*0390*/  IMAD.HI.U32 R10, R11, R9, R10 ;  /* 0x000000090b0a7227 */ /* 0x000fcc00078e000a */
[----:B------:R-:W-:-:S05]  /*03a0*/  IMAD.HI.U32 R10, R10, R12, RZ ;  /* 0x0000000c0a0a7227 */ /* 0x000fca00078e00ff */
[----:B------:R-:W-:-:S05]  /*03b0*/  IADD3 R9, PT, PT, -R10, RZ, RZ ;  /* 0x000000ff0a097210 */ /* 0x000fca0007ffe1ff */
[----:B------:R-:W-:Y:S02]  /*03c0*/  IMAD R12, R7, R9, R12 ;  /* 0x00000009070c7224 */ /* 0x000fe400078e020c */
[----:B------:R-:W-:-:S03]  /*03d0*/  IMAD.MOV R9, RZ, RZ, -R15 ;  /* 0x000000ffff097224 */ /* 0x000fc600078e0a0f */
[----:B------:R-:W-:Y:S01]  /*03e0*/  ISETP.GT.U32.AND P5, PT, R7, R12, PT ;  /* 0x0000000c0700720c */ /* 0x000fe20003fa4070 */
[----:B------:R-:W-:-:S12]  /*03f0*/  IMAD R9, R3, R9, R8 ;  /* 0x0000000903097224 */ /* 0x000fd800078e0208 */
[----:B------:R-:W-:Y:S01]  /*0400*/  @!P5 IMAD.IADD R12, R12, 0x1, -R7 ;  /* 0x000000010c0cd824 */ /* 0x000fe200078e0a07 */
[----:B------:R-:W-:Y:S02]  /*0410*/  @!P5 IADD3 R10, PT, PT, R10, 0x1, RZ ;  /* 0x000000010a0ad810 */ /* 0x000fe40007ffe0ff */
[----:B------:R-:W-:Y:S02]  /*0420*/  ISETP.NE.AND P5, PT, R2, RZ, PT ;  /* 0x000000ff0200720c */ /* 0x000fe40003fa5270 */
[----:B------:R-:W-:Y:S02]  /*0430*/  ISETP.GE.U32.AND P3, PT, R12, R7, PT ;  /* 0x000000070c00720c */ /* 0x000fe40003f66070 */
[----:B------:R-:W-:-:S04]  /*0440*/  LOP3.LUT R7, R15, R2, RZ, 0x3c, !PT ;  /* 0x000000020f077212 */ /* 0x000fc800078e3cff */
[----:B------:R-:W-:-:S07]  /*0450*/  ISETP.GE.AND P4, PT, R7, RZ, PT ;  /* 0x000000ff0700720c */ /* 0x000fce0003f86270 */
[----:B------:R-:W-:-:S05]  /*0460*/  @P3 VIADD R10, R10, 0x1 ;  /* 0x000000010a0a3836 */ /* 0x000fca0000000000 */
[----:B------:R-:W-:Y:S02]  /*0470*/  MOV R7, R10 ;  /* 0x0000000a00077202 */ /* 0x000fe40000000f00 */
[----:B------:R-:W0:Y:S03]  /*0480*/  LDC.64 R10, c[0x0][0x380] ;  /* 0x0000e000ff0a7b82 */ /* 0x000e260000000a00 */
[----:B------:R-:W-:Y:S01]  /*0490*/  @!P4 IMAD.MOV R7, RZ, RZ, -R7 ;  /* 0x000000ffff07c224 */ /* 0x000fe200078e0a07 */
[----:B------:R-:W-:-:S04]  /*04a0*/  @!P5 LOP3.LUT R7, RZ, R2, RZ, 0x33, !PT ;  /* 0x00000002ff07d212 */ /* 0x000fc800078e33ff */
[----:B------:R-:W-:-:S05]  /*04b0*/  IADD3 R13, PT, PT, -R7, RZ, RZ ;  /* 0x000000ff070d7210 */ /* 0x000fca0007ffe1ff */
[----:B------:R-:W-:-:S04]  /*04c0*/  IMAD R12, R2, R13, R15 ;  /* 0x0000000d020c7224 */ /* 0x000fc800078e020f */
[----:B------:R-:W-:-:S04]  /*04d0*/  IMAD R12, R12, UR6, R7 ;  /* 0x000000060c0c7c24 */ /* 0x000fc8000f8e0207 */
[----:B------:R-:W-:-:S04]  /*04e0*/  IMAD R7, R12, R3, R9 ;  /* 0x000000030c077224 */ /* 0x000fc800078e0209 */
[----:B0-----:R-:W-:-:S05]  /*04f0*/  IMAD.WIDE R10, R7, 0x4, R10 ;  /* 0x00000004070a7825 */ /* 0x001fca00078e020a */
[----:B--2---:R0:W-:Y:S02]  /*0500*/  STG.E desc[UR4][R10.64], R5 ;  /* 0x000000050a007986 */ /* 0x0041e4000c101904 */
.L_x_1:
[----:B------:R-:W-:Y:S05]  /*0510*/  BSYNC.RECONVERGENT B0 ;  /* 0x0000000000007941 */ /* 0x000fea0003800200 */
.L_x_0:
[----:B------:R-:W-:Y:S04]  /*0520*/  BSSY.RECONVERGENT B0, `(.L_x_2) ;  /* 0x000003f000007945 */ /* 0x000fe80003800200 */
[----:B------:R-:W-:Y:S05]  /*0530*/  @P0 BRA `(.L_x_3) ;  /* 0x0000000000f40947 */ /* 0x000fea0003800000 */
[----:B------:R-:W1:Y:S02]  /*0540*/  LDC.64 R8, c[0x0][0x388] ;  /* 0x0000e200ff087b82 */ /* 0x000e640000000a00 */
[----:B-1----:R-:W-:-:S05]  /*0550*/  IMAD.WIDE R8, R6, 0x4, R8 ;  /* 0x0000000406087825 */ /* 0x002fca00078e0208 */
[----:B0-----:R0:W2:Y:S01]  /*0560*/  LDG.E.CONSTANT R5, desc[UR4][R8.64] ;  /* 0x0000000408057981 */ /* 0x0010a2000c1e9900 */
[----:B------:R-:W-:-:S04]  /*0570*/  IABS R13, R3 ;  /* 0x00000003000d7213 */ /* 0x000fc80000000000 */
[----:B------:R-:W1:Y:S01]  /*0580*/  I2F.RP R7, R13 ;  /* 0x0000000d00077306 */ /* 0x000e620000209400 */
[----:B0-----:R-:W-:Y:S02]  /*0590*/  IABS R9, R2 ;  /* 0x0000000200097213 */ /* 0x001fe40000000000 */
[----:B------:R-:W-:-:S05]  /*05a0*/  IABS R8, R6 ;  /* 0x0000000600087213 */ /* 0x000fca0000000000 */
[----:B-1----:R-:W0:Y:S02]  /*05b0*/  MUFU.RCP R7, R7 ;  /* 0x0000000700077308 */ /* 0x002e240000001000 */
[----:B0-----:R-:W-:-:S06]  /*05c0*/  IADD3 R10, PT, PT, R7, 0xffffffe, RZ ;  /* 0x0ffffffe070a7810 */ /* 0x001fcc0007ffe0ff */
[----:B------:R0:W1:Y:S02]  /*05d0*/  F2I.FTZ.U32.TRUNC.NTZ R11, R10 ;  /* 0x0000000a000b7305 */ /* 0x000064000021f000 */
[----:B0-----:R-:W-:Y:S02]  /*05e0*/  HFMA2 R10, -RZ, RZ, 0, 0 ;  /* 0x00000000ff0a7431 */ /* 0x001fe400000001ff */
[----:B-1----:R-:W-:-:S04]  /*05f0*/  IMAD.MOV R12, RZ, RZ, -R11 ;  /* 0x000000ffff0c7224 */ /* 0x002fc800078e0a0b */
[----:B------:R-:W-:-:S04]  /*0600*/  IMAD R15, R12, R13, RZ ;  /* 0x0000000d0c0f7224 */ /* 0x000fc800078e02ff */
[----:B------:R-:W-:-:S04]  /*0610*/  IMAD.HI.U32 R15, R11, R15, R10 ;  /* 0x0000000f0b0f7227 */ /* 0x000fc800078e000a */
[----:B------:R-:W-:Y:S02]  /*0620*/  IMAD.MOV.U32 R11, RZ, RZ, R9 ;  /* 0x000000ffff0b7224 */ /* 0x000fe400078e0009 */
[----:B------:R-:W-:Y:S02]  /*0630*/  IMAD.HI.U32 R7, R15, R8, RZ ;  /* 0x000000080f077227 */ /* 0x000fe400078e00ff */
[----:B------:R-:W0:Y:S03]  /*0640*/  I2F.RP R12, R11 ;  /* 0x0000000b000c7306 */ /* 0x000e260000209400 */
[----:B------:R-:W-:-:S05]  /*0650*/  IADD3 R9, PT, PT, -R7, RZ, RZ ;  /* 0x000000ff07097210 */ /* 0x000fca0007ffe1ff */
[----:B------:R-:W-:-:S05]  /*0660*/  IMAD R8, R13, R9, R8 ;  /* 0x000000090d087224 */ /* 0x000fca00078e0208 */
[----:B------:R-:W-:Y:S01]  /*0670*/  ISETP.GT.U32.AND P3, PT, R13, R8, PT ;  /* 0x000000080d00720c */ /* 0x000fe20003f64070 */
[----:B0-----:R-:W0:-:S12]  /*0680*/  MUFU.RCP R12, R12 ;  /* 0x0000000c000c7308 */ /* 0x001e180000001000 */
[----:B------:R-:W-:Y:S02]  /*0690*/  @!P3 IMAD.IADD R8, R8, 0x1, -R13 ;  /* 0x000000010808b824 */ /* 0x000fe400078e0a0d */
[----:B------:R-:W-:Y:S01]  /*06a0*/  @!P3 VIADD R7, R7, 0x1 ;  /* 0x000000010707b836 */ /* 0x000fe20000000000 */
[----:B------:R-:W-:Y:S02]  /*06b0*/  ISETP.NE.AND P3, PT, R3, RZ, PT ;  /* 0x000000ff0300720c */ /* 0x000fe40003f65270 */
[----:B------:R-:W-:Y:S02]  /*06c0*/  ISETP.GE.U32.AND P0, PT, R8, R13, PT ;  /* 0x0000000d0800720c */ /* 0x000fe40003f06070 */
[----:B0-----:R-:W-:Y:S02]  /*06d0*/  IADD3 R9, PT, PT, R12, 0xffffffe, RZ ;  /* 0x0ffffffe0c097810 */ /* 0x001fe40007ffe0ff */
[----:B------:R-:W-:-:S04]  /*06e0*/  LOP3.LUT R8, R6, R3, RZ, 0x3c, !PT ;  /* 0x0000000306087212 */ /* 0x000fc800078e3cff */
[----:B------:R-:W0:Y:S01]  /*06f0*/  F2I.FTZ.U32.TRUNC.NTZ R9, R9 ;  /* 0x0000000900097305 */ /* 0x000e22000021f000 */
[----:B------:R-:W-:-:S04]  /*0700*/  ISETP.GE.AND P4, PT, R8, RZ, PT ;  /* 0x000000ff0800720c */ /* 0x000fc80003f86270 */
[----:B------:R-:W-:-:S05]  /*0710*/  @P0 IADD3 R7, PT, PT, R7, 0x1, RZ ;  /* 0x0000000107070810 */ /* 0x000fca0007ffe0ff */
[----:B------:R-:W-:-:S04]  /*0720*/  IMAD.MOV.U32 R15, RZ, RZ, R7 ;  /* 0x000000ffff0f7224 */ /* 0x000fc800078e0007 */
[----:B------:R-:W-:Y:S01]  /*0730*/  @!P4 IMAD.MOV R15, RZ, RZ, -R15 ;  /* 0x000000ffff0fc224 */ /* 0x000fe200078e0a0f */
[----:B0-----:R-:W-:Y:S02]  /*0740*/  IADD3 R8, PT, PT, RZ, -R9, RZ ;  /* 0x80000009ff087210 */ /* 0x001fe40007ffe0ff */
[----:B------:R-:W-:-:S03]  /*0750*/  @!P3 LOP3.LUT R15, RZ, R3, RZ, 0x33, !PT ;  /* 0x00000003ff0fb212 */ /* 0x000fc600078e33ff */
[----:B------:R-:W-:Y:S01]  /*0760*/  IMAD R7, R8, R11, RZ ;  /* 0x0000000b08077224 */ /* 0x000fe200078e02ff */
[----:B------:R-:W-:Y:S02]  /*0770*/  MOV R8, RZ ;  /* 0x000000ff00087202 */ /* 0x000fe40000000f00 */
[----:B------:R-:W-:-:S03]  /*0780*/  IABS R10, R15 ;  /* 0x0000000f000a7213 */ /* 0x000fc60000000000 */
[----:B------:R-:W-:-:S04]  /*0790*/  IMAD.HI.U32 R7, R9, R7, R8 ;  /* 0x0000000709077227 */ /* 0x000fc800078e0008 */
[----:B------:R-:W-:-:S04]  /*07a0*/  IMAD.MOV.U32 R8, RZ, RZ, R10 ;  /* 0x000000ffff087224 */ /* 0x000fc800078e000a */
[----:B------:R-:W-:-:S05]  /*07b0*/  IMAD.HI.U32 R7, R7, R8, RZ ;  /* 0x0000000807077227 */ /* 0x000fca00078e00ff */
[----:B------:R-:W-:-:S05]  /*07c0*/  IADD3 R9, PT, PT, -R7, RZ, RZ ;  /* 0x000000ff07097210 */ /* 0x000fca0007ffe1ff */
[----:B------:R-:W-:-:S05]  /*07d0*/  IMAD R8, R11, R9, R8 ;  /* 0x000000090b087224 */ /* 0x000fca00078e0208 */
[----:B------:R-:W-:-:S13]  /*07e0*/  ISETP.GT.U32.AND P3, PT, R11, R8, PT ;  /* 0x000000080b00720c */ /* 0x000fda0003f64070 */
[----:B------:R-:W-:Y:S01]  /*07f0*/  @!P3 IMAD.IADD R8, R8, 0x1, -R11 ;  /* 0x000000010808b824 */ /* 0x000fe200078e0a0b */
[----:B------:R-:W-:Y:S02]  /*0800*/  @!P3 IADD3 R7, PT, PT, R7, 0x1, RZ ;  /* 0x000000010707b810 */ /* 0x000fe40007ffe0ff */
[----:B------:R-:W-:Y:S02]  /*0810*/  ISETP.NE.AND P3, PT, R2, RZ, PT ;  /* 0x000000ff0200720c */ /* 0x000fe40003f65270 */
[----:B------:R-:W-:Y:S02]  /*0820*/  ISETP.GE.U32.AND P0, PT, R8, R11, PT ;  /* 0x0000000b0800720c */ /* 0x000fe40003f06070 */
[C---:B------:R-:W-:Y:S02]  /*0830*/  LOP3.LUT R8, R15.reuse, R2, RZ, 0x3c, !PT ;  /* 0x000000020f087212 */ /* 0x040fe400078e3cff */
[----:B------:R-:W-:Y:S02]  /*0840*/  IADD3 R11, PT, PT, -R15, RZ, RZ ;  /* 0x000000ff0f0b7210 */ /* 0x000fe40007ffe1ff */
[----:B------:R-:W-:-:S02]  /*0850*/  ISETP.GE.AND P4, PT, R8, RZ, PT ;  /* 0x000000ff0800720c */ /* 0x000fc40003f86270 */
[----:B------:R-:W0:Y:S01]  /*0860*/  LDC.64 R8, c[0x0][0x380] ;  /* 0x0000e000ff087b82 */ /* 0x000e220000000a00 */
[----:B------:R-:W-:-:S04]  /*0870*/  IMAD R11, R3, R11, R6 ;  /* 0x0000000b030b7224 */ /* 0x000fc800078e0206 */
[----:B------:R-:W-:-:S06]  /*0880*/  @P0 VIADD R7, R7, 0x1 ;  /* 0x0000000107070836 */ /* 0x000fcc0000000000 */
[----:B------:R-:W-:Y:S02]  /*0890*/  @!P4 IADD3 R7, PT, PT, -R7, RZ, RZ ;  /* 0x000000ff0707c210 */ /* 0x000fe40007ffe1ff */
[----:B------:R-:W-:-:S05]  /*08a0*/  @!P3 LOP3.LUT R7, RZ, R2, RZ, 0x33, !PT ;  /* 0x00000002ff07b212 */ /* 0x000fca00078e33ff */
[----:B------:R-:W-:-:S04]  /*08b0*/  IMAD.MOV R13, RZ, RZ, -R7 ;  /* 0x000000ffff0d7224 */ /* 0x000fc800078e0a07 */
[----:B------:R-:W-:-:S04]  /*08c0*/  IMAD R10, R2, R13, R15 ;  /* 0x0000000d020a7224 */ /* 0x000fc800078e020f */
[----:B------:R-:W-:-:S04]  /*08d0*/  IMAD R10, R10, UR6, R7 ;  /* 0x000000060a0a7c24 */ /* 0x000fc8000f8e0207 */
[----:B------:R-:W-:-:S04]  /*08e0*/  IMAD R7, R10, R3, R11 ;  /* 0x000000030a077224 */ /* 0x000fc800078e020b */
[----:B0-----:R-:W-:-:S05]  /*08f0*/  IMAD.WIDE R6, R7, 0x4, R8 ;  /* 0x0000000407067825 */ /* 0x001fca00078e0208 */
[----:B--2---:R1:W-:Y:S02]  /*0900*/  STG.E desc[UR4][R6.64], R5 ;  /* 0x0000000506007986 */ /* 0x0043e4000c101904 */
.L_x_3:
[----:B------:R-:W-:Y:S05]  /*0910*/  BSYNC.RECONVERGENT B0 ;  /* 0x0000000000007941 */ /* 0x000fea0003800200 */
.L_x_2:
[----:B------:R-:W-:Y:S04]  /*0920*/  BSSY.RECONVERGENT B0, `(.L_x_4) ;  /* 0x000003f000007945 */ /* 0x000fe80003800200 */
[----:B------:R-:W-:Y:S05]  /*0930*/  @P1 BRA `(.L_x_5) ;  /* 0x0000000000f41947 */ /* 0x000fea0003800000 */
[----:B-1----:R-:W1:Y:S02]  /*0940*/  LDC.64 R6, c[0x0][0x388] ;  /* 0x0000e200ff067b82 */ /* 0x002e640000000a00 */
[----:B-1----:R-:W-:-:S05]  /*0950*/  IMAD.WIDE R6, R4, 0x4, R6 ;  /* 0x0000000404067825 */ /* 0x002fca00078e0206 */
[----:B0-----:R0:W2:Y:S01]  /*0960*/  LDG.E.CONSTANT R5, desc[UR4][R6.64] ;  /* 0x0000000406057981 */ /* 0x0010a2000c1e9900 */
[----:B------:R-:W-:Y:S02]  /*0970*/  IABS R10, R3 ;  /* 0x00000003000a7213 */ /* 0x000fe40000000000 */
[----:B------:R-:W-:Y:S02]  /*0980*/  IABS R12, R2 ;  /* 0x00000002000c7213 */ /* 0x000fe40000000000 */
[----:B------:R-:W1:Y:S01]  /*0990*/  I2F.RP R11, R10 ;  /* 0x0000000a000b7306 */ /* 0x000e620000209400 */
[----:B0-----:R-:W-:-:S07]  /*09a0*/  IABS R7, R4 ;  /* 0x0000000400077213 */ /* 0x001fce0000000000 */
[----:B-1----:R-:W0:Y:S02]  /*09b0*/  MUFU.RCP R11, R11 ;  /* 0x0000000b000b7308 */ /* 0x002e240000001000 */
[----:B0-----:R-:W-:-:S06]  /*09c0*/  VIADD R8, R11, 0xffffffe ;  /* 0x0ffffffe0b087836 */ /* 0x001fcc0000000000 */
[----:B------:R0:W1:Y:S02]  /*09d0*/  F2I.FTZ.U32.TRUNC.NTZ R9, R8 ;  /* 0x0000000800097305 */ /* 0x000064000021f000 */
[----:B0-----:R-:W-:Y:S01]  /*09e0*/  IMAD.MOV.U32 R8, RZ, RZ, RZ ;  /* 0x000000ffff087224 */ /* 0x001fe200078e00ff */
[----:B-1----:R-:W-:-:S05]  /*09f0*/  IADD3 R13, PT, PT, RZ, -R9, RZ ;  /* 0x80000009ff0d7210 */ /* 0x002fca0007ffe0ff */
[----:B------:R-:W-:-:S04]  /*0a00*/  IMAD R13, R13, R10, RZ ;  /* 0x0000000a0d0d7224 */ /* 0x000fc800078e02ff */
[----:B------:R-:W-:Y:S02]  /*0a10*/  IMAD.HI.U32 R6, R9, R13, R8 ;  /* 0x0000000d09067227 */ /* 0x000fe400078e0008 */
[----:B------:R-:W0:Y:S04]  /*0a20*/  I2F.RP R9, R12 ;  /* 0x0000000c00097306 */ /* 0x000e280000209400 */
[----:B------:R-:W-:-:S05]  /*0a30*/  IMAD.HI.U32 R6, R6, R7, RZ ;  /* 0x0000000706067227 */ /* 0x000fca00078e00ff */
[----:B------:R-:W-:-:S05]  /*0a40*/  IADD3 R8, PT, PT, -R6, RZ, RZ ;  /* 0x000000ff06087210 */ /* 0x000fca0007ffe1ff */
[----:B------:R-:W-:Y:S01]  /*0a50*/  IMAD R7, R10, R8, R7 ;  /* 0x000000080a077224 */ /* 0x000fe200078e0207 */
[----:B0-----:R-:W0:Y:S01]  /*0a60*/  MUFU.RCP R9, R9 ;  /* 0x0000000900097308 */ /* 0x001e220000001000 */
[----:B------:R-:W-:-:S03]  /*0a70*/  LOP3.LUT R8, R4, R3, RZ, 0x3c, !PT ;  /* 0x0000000304087212 */ /* 0x000fc600078e3cff */
[----:B------:R-:W-:Y:S02]  /*0a80*/  ISETP.GT.U32.AND P1, PT, R10, R7, PT ;  /* 0x000000070a00720c */ /* 0x000fe40003f24070 */
[----:B------:R-:W-:-:S11]  /*0a90*/  ISETP.GE.AND P3, PT, R8, RZ, PT ;  /* 0x000000ff0800720c */ /* 0x000fd60003f66270 */
[----:B------:R-:W-:Y:S01]  /*0aa0*/  @!P1 IMAD.IADD R7, R7, 0x1, -R10 ;  /* 0x0000000107079824 */ /* 0x000fe200078e0a0a */
[----:B0-----:R-:W-:Y:S01]  /*0ab0*/  IADD3 R13, PT, PT, R9, 0xffffffe, RZ ;  /* 0x0ffffffe090d7810 */ /* 0x001fe20007ffe0ff */
[----:B------:R-:W-:Y:S01]  /*0ac0*/  @!P1 VIADD R6, R6, 0x1 ;  /* 0x0000000106069836 */ /* 0x000fe20000000000 */
[----:B------:R-:W-:Y:S02]  /*0ad0*/  ISETP.NE.AND P1, PT, R3, RZ, PT ;  /* 0x000000ff0300720c */ /* 0x000fe40003f25270 */
[----:B------:R-:W-:Y:S02]  /*0ae0*/  ISETP.GE.U32.AND P0, PT, R7, R10, PT ;  /* 0x0000000a0700720c */ /* 0x000fe40003f06070 */
[----:B------:R-:W0:Y:S11]  /*0af0*/  F2I.FTZ.U32.TRUNC.NTZ R7, R13 ;  /* 0x0000000d00077305 */ /* 0x000e36000021f000 */
[----:B------:R-:W-:-:S02]  /*0b00*/  @P0 IADD3 R6, PT, PT, R6, 0x1, RZ ;  /* 0x0000000106060810 */ /* 0x000fc40007ffe0ff */
[----:B0-----:R-:W-:-:S03]  /*0b10*/  IADD3 R9, PT, PT, RZ, -R7, RZ ;  /* 0x80000007ff097210 */ /* 0x001fc60007ffe0ff */
[----:B------:R-:W-:Y:S02]  /*0b20*/  IMAD.MOV.U32 R11, RZ, RZ, R6 ;  /* 0x000000ffff0b7224 */ /* 0x000fe400078e0006 */
[----:B------:R-:W-:Y:S02]  /*0b30*/  HFMA2 R6, -RZ, RZ, 0, 0 ;  /* 0x00000000ff067431 */ /* 0x000fe400000001ff */
[----:B------:R-:W-:Y:S01]  /*0b40*/  @!P3 IMAD.MOV R11, RZ, RZ, -R11 ;  /* 0x000000ffff0bb224 */ /* 0x000fe200078e0a0b */
[----:B------:R-:W-:Y:S01]  /*0b50*/  @!P1 LOP3.LUT R11, RZ, R3, RZ, 0x33, !PT ;  /* 0x00000003ff0b9212 */ /* 0x000fe200078e33ff */
[----:B------:R-:W-:-:S03]  /*0b60*/  IMAD R9, R9, R12, RZ ;  /* 0x0000000c09097224 */ /* 0x000fc600078e02ff */
[----:B------:R-:W-:Y:S01]  /*0b70*/  IABS R8, R11 ;  /* 0x0000000b00087213 */ /* 0x000fe20000000000 */
[----:B------:R-:W-:Y:S02]  /*0b80*/  IMAD.MOV R10, RZ, RZ, -R11 ;  /* 0x000000ffff0a7224 */ /* 0x000fe400078e0a0b */
[----:B------:R-:W-:-:S04]  /*0b90*/  IMAD.HI.U32 R6, R7, R9, R6 ;  /* 0x0000000907067227 */ /* 0x000fc800078e0006 */
[----:B------:R-:W-:Y:S02]  /*0ba0*/  IMAD.MOV.U32 R7, RZ, RZ, R8 ;  /* 0x000000ffff077224 */ /* 0x000fe400078e0008 */
[----:B------:R-:W-:Y:S02]  /*0bb0*/  IMAD R10, R3, R10, R4 ;  /* 0x0000000a030a7224 */ /* 0x000fe400078e0204 */
        /* <DEDUP_REMOVED lines=21> */
.L_x_5:
[----:B------:R-:W-:Y:S05]  /*0d10*/  BSYNC.RECONVERGENT B0 ;  /* 0x0000000000007941 */ /* 0x000fea0003800200 */
.L_x_4:
[----:B------:R-:W-:Y:S05]  /*0d20*/  @P2 EXIT ;  /* 0x000000000000294d */ /* 0x000fea0003800000 */
[----:B012---:R-:W0:Y:S02]  /*0d30*/  LDC.64 R4, c[0x0][0x388] ;  /* 0x0000e200ff047b82 */ /* 0x007e240000000a00 */
[----:B0-----:R-:W-:-:S06]  /*0d40*/  IMAD.WIDE R4, R0, 0x4, R4 ;  /* 0x0000000400047825 */ /* 0x001fcc00078e0204 */
[----:B------:R0:W2:Y:S01]  /*0d50*/  LDG.E.CONSTANT R4, desc[UR4][R4.64] ;  /* 0x0000000404047981 */ /* 0x0000a2000c1e9900 */
[----:B------:R-:W-:Y:S02]  /*0d60*/  IABS R9, R3 ;  /* 0x0000000300097213 */ /* 0x000fe40000000000 */
[----:B------:R-:W-:Y:S02]  /*0d70*/  IABS R10, R0 ;  /* 0x00000000000a7213 */ /* 0x000fe40000000000 */
[----:B------:R-:W1:Y:S01]  /*0d80*/  I2F.RP R8, R9 ;  /* 0x0000000900087306 */ /* 0x000e620000209400 */
[----:B------:R-:W-:-:S07]  /*0d90*/  IABS R13, R2 ;  /* 0x00000002000d7213 */ /* 0x000fce0000000000 */
[----:B-1----:R-:W1:Y:S02]  /*0da0*/  MUFU.RCP R8, R8 ;  /* 0x0000000800087308 */ /* 0x002e640000001000 */
[----:B-1----:R-:W-:-:S06]  /*0db0*/  IADD3 R7, PT, PT, R8, 0xffffffe, RZ ;  /* 0x0ffffffe08077810 */ /* 0x002fcc0007ffe0ff */
[----:B------:R-:W1:Y:S08]  /*0dc0*/  I2F.RP R8, R13 ;  /* 0x0000000d00087306 */ /* 0x000e700000209400 */
[----:B------:R-:W3:Y:S08]  /*0dd0*/  F2I.FTZ.U32.TRUNC.NTZ R7, R7 ;  /* 0x0000000700077305 */ /* 0x000ef0000021f000 */
[----:B-1----:R-:W1:Y:S01]  /*0de0*/  MUFU.RCP R8, R8 ;  /* 0x0000000800087308 */ /* 0x002e620000001000 */
[----:B---3--:R-:W-:-:S04]  /*0df0*/  IMAD.MOV R6, RZ, RZ, -R7 ;  /* 0x000000ffff067224 */ /* 0x008fc800078e0a07 */
[----:B------:R-:W-:Y:S02]  /*0e00*/  IMAD R11, R6, R9, RZ ;  /* 0x00000009060b7224 */ /* 0x000fe400078e02ff */
[----:B------:R-:W-:-:S05]  /*0e10*/  HFMA2 R6, -RZ, RZ, 0, 0 ;  /* 0x00000000ff067431 */ /* 0x000fca00000001ff */
[----:B------:R-:W-:-:S04]  /*0e20*/  IMAD.HI.U32 R11, R7, R11, R6 ;  /* 0x0000000b070b7227 */ /* 0x000fc800078e0006 */
[----:B------:R-:W-:-:S04]  /*0e30*/  IMAD.MOV.U32 R6, RZ, RZ, R10 ;  /* 0x000000ffff067224 */ /* 0x000fc800078e000a */
[----:B0-----:R-:W-:-:S05]  /*0e40*/  IMAD.HI.U32 R5, R11, R6, RZ ;  /* 0x000000060b057227 */ /* 0x001fca00078e00ff */
[----:B------:R-:W-:-:S05]  /*0e50*/  IADD3 R7, PT, PT, -R5, RZ, RZ ;  /* 0x000000ff05077210 */ /* 0x000fca0007ffe1ff */
[----:B------:R-:W-:Y:S01]  /*0e60*/  IMAD R6, R9, R7, R6 ;  /* 0x0000000709067224 */ /* 0x000fe200078e0206 */
[----:B-1----:R-:W-:-:S04]  /*0e70*/  IADD3 R7, PT, PT, R8, 0xffffffe, RZ ;  /* 0x0ffffffe08077810 */ /* 0x002fc80007ffe0ff */
[----:B------:R-:W-:Y:S02]  /*0e80*/  ISETP.GT.U32.AND P1, PT, R9, R6, PT ;  /* 0x000000060900720c */ /* 0x000fe40003f24070 */
[----:B------:R-:W0:Y:S11]  /*0e90*/  F2I.FTZ.U32.TRUNC.NTZ R7, R7 ;  /* 0x0000000700077305 */ /* 0x000e36000021f000 */
[----:B------:R-:W-:-:S02]  /*0ea0*/  @!P1 IMAD.IADD R6, R6, 0x1, -R9 ;  /* 0x0000000106069824 */ /* 0x000fc400078e0a09 */
[----:B------:R-:W-:Y:S01]  /*0eb0*/  @!P1 VIADD R5, R5, 0x1 ;  /* 0x0000000105059836 */ /* 0x000fe20000000000 */
[----:B------:R-:W-:Y:S02]  /*0ec0*/  ISETP.NE.AND P1, PT, R3, RZ, PT ;  /* 0x000000ff0300720c */ /* 0x000fe40003f25270 */
[----:B------:R-:W-:Y:S02]  /*0ed0*/  ISETP.GE.U32.AND P0, PT, R6, R9, PT ;  /* 0x000000090600720c */ /* 0x000fe40003f06070 */
[----:B------:R-:W-:-:S04]  /*0ee0*/  LOP3.LUT R6, R0, R3, RZ, 0x3c, !PT ;  /* 0x0000000300067212 */ /* 0x000fc800078e3cff */
[----:B------:R-:W-:Y:S02]  /*0ef0*/  ISETP.GE.AND P2, PT, R6, RZ, PT ;  /* 0x000000ff0600720c */ /* 0x000fe40003f46270 */
[----:B0-----:R-:W-:-:S05]  /*0f00*/  IADD3 R6, PT, PT, RZ, -R7, RZ ;  /* 0x80000007ff067210 */ /* 0x001fca0007ffe0ff */
[----:B------:R-:W-:-:S05]  /*0f10*/  @P0 IADD3 R5, PT, PT, R5, 0x1, RZ ;  /* 0x0000000105050810 */ /* 0x000fca0007ffe0ff */
[----:B------:R-:W-:Y:S02]  /*0f20*/  IMAD.MOV.U32 R11, RZ, RZ, R5 ;  /* 0x000000ffff0b7224 */ /* 0x000fe400078e0005 */
[----:B------:R-:W-:Y:S01]  /*0f30*/  IMAD R5, R6, R13, RZ ;  /* 0x0000000d06057224 */ /* 0x000fe200078e02ff */
[----:B------:R-:W-:Y:S01]  /*0f40*/  MOV R6, RZ ;  /* 0x000000ff00067202 */ /* 0x000fe20000000f00 */
[----:B------:R-:W-:Y:S01]  /*0f50*/  @!P2 IMAD.MOV R11, RZ, RZ, -R11 ;  /* 0x000000ffff0ba224 */ /* 0x000fe200078e0a0b */
[----:B------:R-:W-:-:S03]  /*0f60*/  @!P1 LOP3.LUT R11, RZ, R3, RZ, 0x33, !PT ;  /* 0x00000003ff0b9212 */ /* 0x000fc600078e33ff */
[----:B------:R-:W-:Y:S01]  /*0f70*/  IMAD.HI.U32 R5, R7, R5, R6 ;  /* 0x0000000507057227 */ /* 0x000fe200078e0006 */
[----:B------:R-:W-:-:S05]  /*0f80*/  IABS R8, R11 ;  /* 0x0000000b00087213 */ /* 0x000fca0000000000 */
[----:B------:R-:W-:Y:S01]  /*0f90*/  IMAD.MOV.U32 R6, RZ, RZ, R8 ;  /* 0x000000ffff067224 */ /* 0x000fe200078e0008 */
[----:B------:R-:W-:-:S03]  /*0fa0*/  IADD3 R8, PT, PT, -R11, RZ, RZ ;  /* 0x000000ff0b087210 */ /* 0x000fc60007ffe1ff */
[----:B------:R-:W-:-:S04]  /*0fb0*/  IMAD.HI.U32 R5, R5, R6, RZ ;  /* 0x0000000605057227 */ /* 0x000fc800078e00ff */
[----:B------:R-:W-:Y:S01]  /*0fc0*/  IMAD R8, R3, R8, R0 ;  /* 0x0000000803087224 */ /* 0x000fe200078e0200 */
        /* <DEDUP_REMOVED lines=8> */
[----:B------:R-:W-:Y:S02]  /*1050*/  ISETP.GE.AND P2, PT, R6, RZ, PT ;  /* 0x000000ff0600720c */ /* 0x000fe40003f46270 */
[----:B------:R-:W0:Y:S05]  /*1060*/  LDC.64 R6, c[0x0][0x380] ;  /* 0x0000e000ff067b82 */ /* 0x000e2a0000000a00 */
        /* <DEDUP_REMOVED lines=8> */
[----:B--2---:R-:W-:Y:S01]  /*10f0*/  STG.E desc[UR4][R2.64], R4 ;  /* 0x0000000402007986 */ /* 0x004fe2000c101904 */
[----:B------:R-:W-:Y:S05]  /*1100*/  EXIT ;  /* 0x000000000000794d */ /* 0x000fea0003800000 */
.L_x_6:
[----:B------:R-:W-:-:S00]  /*1110*/  BRA `(.L_x_6) ;  /* 0xfffffffc00fc7947 */ /* 0x000fc0000383ffff */
[----:B------:R-:W-:-:S00]  /*1120*/  NOP ;  /* 0x0000000000007918 */ /* 0x000fc00000000000 */
        /* <DEDUP_REMOVED lines=13> */
.L_x_15:


//--------------------- .text._Z28optimized_alltoall_kernel_v2IfEvPT_PKS0_iiii --------------------------
	.section	.text._Z28optimized_alltoall_kernel_v2IfEvPT_PKS0_iiii,"ax",@progbits
	.align	128
        .global         _Z28optimized_alltoall_kernel_v2IfEvPT_PKS0_iiii
        .type           _Z28optimized_alltoall_kernel_v2IfEvPT_PKS0_iiii,@function
        .size           _Z28optimized_alltoall_kernel_v2IfEvPT_PKS0_iiii,(.L_x_16 - _Z28optimized_alltoall_kernel_v2IfEvPT_PKS0_iiii)
        .other          _Z28optimized_alltoall_kernel_v2IfEvPT_PKS0_iiii,@"STO_CUDA_ENTRY STV_DEFAULT"
_Z28optimized_alltoall_kernel_v2IfEvPT_PKS0_iiii:
.text._Z28optimized_alltoall_kernel_v2IfEvPT_PKS0_iiii:
[----:B------:R-:W-:Y:S01]  /*0000*/  LDC R1, c[0x0][0x37c] ;  /* 0x0000df00ff017b82 */ /* 0x000fe20000000800 */
[----:B------:R-:W0:Y:S01]  /*0010*/  S2R R9, SR_CTAID.X ;  /* 0x0000000000097919 */ /* 0x000e220000002500 */
[----:B------:R-:W1:Y:S01]  /*0020*/  LDCU UR6, c[0x0][0x390] ;  /* 0x00007200ff0677ac */ /* 0x000e620008000800 */
[----:B------:R-:W1:Y:S01]  /*0030*/  LDCU.64 UR4, c[0x0][0x398] ;  /* 0x00007300ff0477ac */ /* 0x000e620008000a00 */
[----:B------:R-:W0:Y:S01]  /*0040*/  LDCU UR7, c[0x0][0x360] ;  /* 0x00006c00ff0777ac */ /* 0x000e220008000800 */
[----:B-1----:R-:W-:-:S04]  /*0050*/  UIMAD UR4, UR4, UR6, URZ ;  /* 0x00000006040472a4 */ /* 0x002fc8000f8e02ff */
[----:B------:R-:W-:Y:S01]  /*0060*/  UIMAD UR4, UR4, UR5, URZ ;  /* 0x00000005040472a4 */ /* 0x000fe2000f8e02ff */
[----:B0-----:R-:W-:-:S05]  /*0070*/  IMAD R9, R9, UR7, RZ ;  /* 0x0000000709097c24 */ /* 0x001fca000f8e02ff */
[----:B------:R-:W-:-:S13]  /*0080*/  ISETP.GE.AND P0, PT, R9, UR4, PT ;  /* 0x0000000409007c0c */ /* 0x000fda000bf06270 */
[----:B------:R-:W-:Y:S05]  /*0090*/  @P0 EXIT ;  /* 0x000000000000094d */ /* 0x000fea0003800000 */
[----:B------:R-:W0:Y:S01]  /*00a0*/  S2R R0, SR_TID.X ;  /* 0x0000000000007919 */ /* 0x000e220000002100 */
[----:B------:R-:W1:Y:S01]  /*00b0*/  S2UR UR6, SR_CgaCtaId ;  /* 0x00000000000679c3 */ /* 0x000e620000008800 */
[----:B------:R-:W-:Y:S01]  /*00c0*/  UMOV UR5, 0x400 ;  /* 0x0000040000057882 */ /* 0x000fe20000000000 */
[----:B------:R-:W2:Y:S01]  /*00d0*/  LDCU.64 UR8, c[0x0][0x358] ;  /* 0x00006b00ff0877ac */ /* 0x000ea20008000a00 */
[----:B------:R-:W3:Y:S05]  /*00e0*/  LDCU UR10, c[0x0][0x390] ;  /* 0x00007200ff0a77ac */ /* 0x000eea0008000800 */
[----:B------:R-:W4:Y:S08]  /*00f0*/  LDC R8, c[0x0][0x370] ;  /* 0x0000dc00ff087b82 */ /* 0x000f300000000800 */
[----:B------:R-:W2:Y:S08]  /*0100*/  LDC R6, c[0x0][0x39c] ;  /* 0x0000e700ff067b82 */ /* 0x000eb00000000800 */
[----:B------:R-:W2:Y:S01]  /*0110*/  LDC R7, c[0x0][0x398] ;  /* 0x0000e600ff077b82 */ /* 0x000ea20000000800 */
[----:B-1----:R-:W-:-:S06]  /*0120*/  ULEA UR5, UR6, UR5, 0x18 ;  /* 0x0000000506057291 */ /* 0x002fcc000f8ec0ff */
[----:B0-----:R-:W-:Y:S01]  /*0130*/  LEA R10, R0, UR5, 0x2 ;  /* 0x00000005000a7c11 */ /* 0x001fe2000f8e10ff */
[----:B------:R-:W0:Y:S01]  /*0140*/  LDC.64 R2, c[0x0][0x388] ;  /* 0x0000e200ff027b82 */ /* 0x000e220000000a00 */
[----:B----4-:R-:W-:-:S07]  /*0150*/  IMAD R8, R8, UR7, RZ ;  /* 0x0000000708087c24 */ /* 0x010fce000f8e02ff */
[----:B---3--:R-:W1:Y:S02]  /*0160*/  LDC.64 R4, c[0x0][0x380] ;  /* 0x0000e000ff047b82 */ /* 0x008e640000000a00 */
.L_x_11:
[----:B------:R-:W-:Y:S01]  /*0170*/  IMAD.IADD R11, R0, 0x1, R9 ;  /* 0x00000001000b7824 */ /* 0x000fe200078e0209 */
[----:B------:R-:W-:Y:S04]  /*0180*/  BSSY.RECONVERGENT B0, `(.L_x_7) ;  /* 0x0000006000007945 */ /* 0x000fe80003800200 */
[----:B------:R-:W-:-:S13]  /*0190*/  ISETP.GE.AND P1, PT, R11, UR4, PT ;  /* 0x000000040b007c0c */ /* 0x000fda000bf26270 */
[----:B--23--:R-:W-:Y:S05]  /*01a0*/  @P1 BRA `(.L_x_8) ;  /* 0x00000000000c1947 */ /* 0x00cfea0003800000 */
[----:B0-----:R-:W-:-:S06]  /*01b0*/  IMAD.WIDE R12, R11, 0x4, R2 ;  /* 0x000000040b0c7825 */ /* 0x001fcc00078e0202 */
[----:B--2---:R-:W2:Y:S04]  /*01c0*/  LDG.E.CONSTANT R13, desc[UR8][R12.64] ;  /* 0x000000080c0d7981 */ /* 0x004ea8000c1e9900 */
[----:B--2---:R3:W-:Y:S02]  /*01d0*/  STS [R10], R13 ;  /* 0x0000000d0a007388 */ /* 0x0047e40000000800 */
.L_x_8:
[----:B--2---:R-:W-:Y:S05]  /*01e0*/  BSYNC.RECONVERGENT B0 ;  /* 0x0000000000007941 */ /* 0x004fea0003800200 */
.L_x_7:
[----:B------:R-:W-:Y:S01]  /*01f0*/  IMAD.IADD R9, R8, 0x1, R9 ;  /* 0x0000000108097824 */ /* 0x000fe200078e0209 */
[----:B------:R-:W-:Y:S04]  /*0200*/  BAR.SYNC.DEFER_BLOCKING 0x0 ;  /* 0x0000000000007b1d */ /* 0x000fe80000010000 */
[----:B------:R-:W-:Y:S02]  /*0210*/  ISETP.GE.AND P0, PT, R9, UR4, PT ;  /* 0x0000000409007c0c */ /* 0x000fe4000bf06270 */
[----:B------:R-:W-:Y:S04]  /*0220*/  BSSY.RECONVERGENT B0, `(.L_x_9) ;  /* 0x000003c000007945 */ /* 0x000fe80003800200 */
[----:B------:R-:W-:Y:S07]  /*0230*/  @P1 BRA `(.L_x_10) ;  /* 0x0000000000e81947 */ /* 0x000fee0003800000 */
[----:B------:R-:W-:Y:S01]  /*0240*/  IABS R14, R6 ;  /* 0x00000006000e7213 */ /* 0x000fe20000000000 */
[----:B------:R-:W-:Y:S01]  /*0250*/  HFMA2 R12, -RZ, RZ, 0, 0 ;  /* 0x00000000ff0c7431 */ /* 0x000fe200000001ff */
[----:B------:R-:W-:Y:S02]  /*0260*/  IABS R18, R7 ;  /* 0x0000000700127213 */ /* 0x000fe40000000000 */
[----:B------:R-:W2:Y:S01]  /*0270*/  I2F.RP R15, R14 ;  /* 0x0000000e000f7306 */ /* 0x000ea20000209400 */
[----:B------:R-:W-:-:S07]  /*0280*/  IABS R19, R11 ;  /* 0x0000000b00137213 */ /* 0x000fce0000000000 */
[----:B--2---:R-:W3:Y:S02]  /*0290*/  MUFU.RCP R15, R15 ;  /* 0x0000000f000f7308 */ /* 0x004ee40000001000 */
[----:B---3--:R-:W-:-:S06]  /*02a0*/  IADD3 R13, PT, PT, R15, 0xffffffe, RZ ;  /* 0x0ffffffe0f0d7810 */ /* 0x008fcc0007ffe0ff */
[----:B------:R-:W2:Y:S02]  /*02b0*/  F2I.FTZ.U32.TRUNC.NTZ R13, R13 ;  /* 0x0000000d000d7305 */ /* 0x000ea4000021f000 */
[----:B--2---:R-:W-:-:S04]  /*02c0*/  IMAD.MOV R17, RZ, RZ, -R13 ;  /* 0x000000ffff117224 */ /* 0x004fc800078e0a0d */
[----:B------:R-:W-:-:S04]  /*02d0*/  IMAD R17, R17, R14, RZ ;  /* 0x0000000e11117224 */ /* 0x000fc800078e02ff */
[----:B------:R-:W-:-:S04]  /*02e0*/  IMAD.HI.U32 R16, R13, R17, R12 ;  /* 0x000000110d107227 */ /* 0x000fc800078e000c */
[----:B------:R-:W-:Y:S02]  /*02f0*/  IMAD.MOV.U32 R12, RZ, RZ, R18 ;  /* 0x000000ffff0c7224 */ /* 0x000fe400078e0012 */
[----:B------:R-:W-:Y:S02]  /*0300*/  IMAD.HI.U32 R16, R16, R19, RZ ;  /* 0x0000001310107227 */ /* 0x000fe400078e00ff */
[----:B------:R-:W2:Y:S03]  /*0310*/  I2F.RP R17, R12 ;  /* 0x0000000c00117306 */ /* 0x000ea60000209400 */
[----:B------:R-:W-:-:S05]  /*0320*/  IADD3 R13, PT, PT, -R16, RZ, RZ ;  /* 0x000000ff100d7210 */ /* 0x000fca0007ffe1ff */
[----:B------:R-:W-:-:S05]  /*0330*/  IMAD R13, R14, R13, R19 ;  /* 0x0000000d0e0d7224 */ /* 0x000fca00078e0213 */
[----:B------:R-:W-:Y:S01]  /*0340*/  ISETP.GT.U32.AND P3, PT, R14, R13, PT ;  /* 0x0000000d0e00720c */ /* 0x000fe20003f64070 */
[----:B--2---:R-:W2:-:S12]  /*0350*/  MUFU.RCP R17, R17 ;  /* 0x0000001100117308 */ /* 0x004e980000001000 */
[----:B------:R-:W-:Y:S02]  /*0360*/  @!P3 IMAD.IADD R13, R13, 0x1, -R14 ;  /* 0x000000010d0db824 */ /* 0x000fe400078e0a0e */
[----:B------:R-:W-:Y:S01]  /*0370*/  @!P3 VIADD R16, R16, 0x1 ;  /* 0x000000011010b836 */ /* 0x000fe20000000000 */
[----:B------:R-:W-:Y:S02]  /*0380*/  ISETP.NE.AND P3, PT, R6, RZ, PT ;  /* 0x000000ff0600720c */ /* 0x000fe40003f65270 */
[----:B------:R-:W-:Y:S02]  /*0390*/  ISETP.GE.U32.AND P1, PT, R13, R14, PT ;  /* 0x0000000e0d00720c */ /* 0x000fe40003f26070 */
[----:B--2---:R-:W-:Y:S02]  /*03a0*/  IADD3 R15, PT, PT, R17, 0xffffffe, RZ ;  /* 0x0ffffffe110f7810 */ /* 0x004fe40007ffe0ff */
[----:B------:R-:W-:Y:S02]  /*03b0*/  LOP3.LUT R13, R11, R6, RZ, 0x3c, !PT ;  /* 0x000000060b0d7212 */ /* 0x000fe400078e3cff */
[----:B------:R-:W-:-:S02]  /*03c0*/  MOV R14, RZ ;  /* 0x000000ff000e7202 */ /* 0x000fc40000000f00 */
[----:B------:R-:W2:Y:S01]  /*03d0*/  F2I.FTZ.U32.TRUNC.NTZ R15, R15 ;  /* 0x0000000f000f7305 */ /* 0x000ea2000021f000 */
[----:B------:R-:W-:-:S04]  /*03e0*/  ISETP.GE.AND P2, PT, R13, RZ, PT ;  /* 0x000000ff0d00720c */ /* 0x000fc80003f46270 */
[----:B------:R-:W-:-:S05]  /*03f0*/  @P1 IADD3 R16, PT, PT, R16, 0x1, RZ ;  /* 0x0000000110101810 */ /* 0x000fca0007ffe0ff */
[----:B------:R-:W-:-:S04]  /*0400*/  IMAD.MOV.U32 R18, RZ, RZ, R16 ;  /* 0x000000ffff127224 */ /* 0x000fc800078e0010 */
[----:B------:R-:W-:Y:S01]  /*0410*/  @!P2 IMAD.MOV R18, RZ, RZ, -R18 ;  /* 0x000000ffff12a224 */ /* 0x000fe200078e0a12 */
[----:B--2---:R-:W-:Y:S02]  /*0420*/  IADD3 R13, PT, PT, RZ, -R15, RZ ;  /* 0x8000000fff0d7210 */ /* 0x004fe40007ffe0ff */
[----:B------:R-:W-:-:S03]  /*0430*/  @!P3 LOP3.LUT R18, RZ, R6, RZ, 0x33, !PT ;  /* 0x00000006ff12b212 */ /* 0x000fc600078e33ff */
[----:B------:R-:W-:Y:S01]  /*0440*/  IMAD R13, R13, R12, RZ ;  /* 0x0000000c0d0d7224 */ /* 0x000fe200078e02ff */
[----:B------:R-:W-:-:S03]  /*0450*/  IABS R16, R18 ;  /* 0x0000001200107213 */ /* 0x000fc60000000000 */
[----:B------:R-:W-:-:S04]  /*0460*/  IMAD.HI.U32 R14, R15, R13, R14 ;  /* 0x0000000d0f0e7227 */ /* 0x000fc800078e000e */
[----:B------:R-:W-:-:S04]  /*0470*/  IMAD.MOV.U32 R13, RZ, RZ, R16 ;  /* 0x000000ffff0d7224 */ /* 0x000fc800078e0010 */
[----:B------:R-:W-:-:S05]  /*0480*/  IMAD.HI.U32 R14, R14, R13, RZ ;  /* 0x0000000d0e0e7227 */ /* 0x000fca00078e00ff */
[----:B------:R-:W-:-:S05]  /*0490*/  IADD3 R15, PT, PT, -R14, RZ, RZ ;  /* 0x000000ff0e0f7210 */ /* 0x000fca0007ffe1ff */
[C---:B------:R-:W-:Y:S02]  /*04a0*/  IMAD R13, R12.reuse, R15, R13 ;  /* 0x0000000f0c0d7224 */ /* 0x040fe400078e020d */
[----:B------:R-:W2:Y:S03]  /*04b0*/  LDS R15, [R10] ;  /* 0x000000000a0f7984 */ /* 0x000ea60000000800 */
[----:B------:R-:W-:-:S13]  /*04c0*/  ISETP.GT.U32.AND P3, PT, R12, R13, PT ;  /* 0x0000000d0c00720c */ /* 0x000fda0003f64070 */
[----:B------:R-:W-:Y:S01]  /*04d0*/  @!P3 IMAD.IADD R13, R13, 0x1, -R12 ;  /* 0x000000010d0db824 */ /* 0x000fe200078e0a0c */
[----:B------:R-:W-:Y:S02]  /*04e0*/  @!P3 IADD3 R14, PT, PT, R14, 0x1, RZ ;  /* 0x000000010e0eb810 */ /* 0x000fe40007ffe0ff */
[----:B------:R-:W-:Y:S02]  /*04f0*/  ISETP.NE.AND P3, PT, R7, RZ, PT ;  /* 0x000000ff0700720c */ /* 0x000fe40003f65270 */
[----:B------:R-:W-:Y:S02]  /*0500*/  ISETP.GE.U32.AND P1, PT, R13, R12, PT ;  /* 0x0000000c0d00720c */ /* 0x000fe40003f26070 */
[----:B------:R-:W-:-:S04]  /*0510*/  LOP3.LUT R12, R18, R7, RZ, 0x3c, !PT ;  /* 0x00000007120c7212 */ /* 0x000fc800078e3cff */
[----:B------:R-:W-:Y:S02]  /*0520*/  ISETP.GE.AND P2, PT, R12, RZ, PT ;  /* 0x000000ff0c00720c */ /* 0x000fe40003f46270 */
[----:B------:R-:W-:-:S05]  /*0530*/  IADD3 R12, PT, PT, -R18, RZ, RZ ;  /* 0x000000ff120c7210 */ /* 0x000fca0007ffe1ff */
[----:B------:R-:W-:Y:S02]  /*0540*/  @P1 VIADD R14, R14, 0x1 ;  /* 0x000000010e0e1836 */ /* 0x000fe40000000000 */
[----:B------:R-:W-:-:S04]  /*0550*/  IMAD R12, R6, R12, R11 ;  /* 0x0000000c060c7224 */ /* 0x000fc800078e020b */
[----:B------:R-:W-:Y:S02]  /*0560*/  @!P2 IADD3 R14, PT, PT, -R14, RZ, RZ ;  /* 0x000000ff0e0ea210 */ /* 0x000fe40007ffe1ff */
[----:B------:R-:W-:-:S05]  /*0570*/  @!P3 LOP3.LUT R14, RZ, R7, RZ, 0x33, !PT ;  /* 0x00000007ff0eb212 */ /* 0x000fca00078e33ff */
[----:B------:R-:W-:-:S04]  /*0580*/  IMAD.MOV R16, RZ, RZ, -R14 ;  /* 0x000000ffff107224 */ /* 0x000fc800078e0a0e */
[----:B------:R-:W-:-:S04]  /*0590*/  IMAD R13, R7, R16, R18 ;  /* 0x00000010070d7224 */ /* 0x000fc800078e0212 */
[----:B------:R-:W-:-:S04]  /*05a0*/  IMAD R13, R13, UR10, R14 ;  /* 0x0000000a0d0d7c24 */ /* 0x000fc8000f8e020e */
[----:B------:R-:W-:-:S04]  /*05b0*/  IMAD R13, R13, R6, R12 ;  /* 0x000000060d0d7224 */ /* 0x000fc800078e020c */
[----:B-1----:R-:W-:-:S05]  /*05c0*/  IMAD.WIDE R12, R13, 0x4, R4 ;  /* 0x000000040d0c7825 */ /* 0x002fca00078e0204 */
[----:B--2---:R2:W-:Y:S02]  /*05d0*/  STG.E desc[UR8][R12.64], R15 ;  /* 0x0000000f0c007986 */ /* 0x0045e4000c101908 */
.L_x_10:
[----:B------:R-:W-:Y:S05]  /*05e0*/  BSYNC.RECONVERGENT B0 ;  /* 0x0000000000007941 */ /* 0x000fea0003800200 */
.L_x_9:
[----:B------:R-:W-:Y:S06]  /*05f0*/  BAR.SYNC.DEFER_BLOCKING 0x0 ;  /* 0x0000000000007b1d */ /* 0x000fec0000010000 */
[----:B------:R-:W-:Y:S05]  /*0600*/  @!P0 BRA `(.L_x_11) ;  /* 0xfffffff800d88947 */ /* 0x000fea000383ffff */
[----:B------:R-:W-:Y:S05]  /*0610*/  EXIT ;  /* 0x000000000000794d */ /* 0x000fea0003800000 */
.L_x_12:
        /* <DEDUP_REMOVED lines=14> */
.L_x_16:


//--------------------- .text._Z28optimized_alltoall_kernel_v1IfEvPT_PKS0_iiii --------------------------
	.section	.text._Z28optimized_alltoall_kernel_v1IfEvPT_PKS0_iiii,"ax",@progbits
	.align	128
        .global         _Z28optimized_alltoall_kernel_v1IfEvPT_PKS0_iiii
        .type           _Z28optimized_alltoall_kernel_v1IfEvPT_PKS0_iiii,@function
        .size           _Z28optimized_alltoall_kernel_v1IfEvPT_PKS0_iiii,(.L_x_17 - _Z28optimized_alltoall_kernel_v1IfEvPT_PKS0_iiii)
        .other          _Z28optimized_alltoall_kernel_v1IfEvPT_PKS0_iiii,@"STO_CUDA_ENTRY STV_DEFAULT"
_Z28optimized_alltoall_kernel_v1IfEvPT_PKS0_iiii:
.text._Z28optimized_alltoall_kernel_v1IfEvPT_PKS0_iiii:
[----:B------:R-:W-:Y:S08]  /*0000*/  LDC R1, c[0x0][0x37c] ;  /* 0x0000df00ff017b82 */ /* 0x000ff00000000800 */
[----:B------:R-:W0:Y:S01]  /*0010*/  LDC R9, c[0x0][0x370] ;  /* 0x0000dc00ff097b82 */ /* 0x000e220000000800 */
[----:B------:R-:W1:Y:S01]  /*0020*/  LDCU UR4, c[0x0][0x390] ;  /* 0x00007200ff0477ac */ /* 0x000e620008000800 */
[----:B------:R-:W2:Y:S06]  /*0030*/  S2R R8, SR_TID.X ;  /* 0x0000000000087919 */ /* 0x000eac0000002100 */
[----:B------:R-:W1:Y:S01]  /*0040*/  LDC.64 R6, c[0x0][0x398] ;  /* 0x0000e600ff067b82 */ /* 0x000e620000000a00 */
[----:B0-----:R-:W0:Y:S01]  /*0050*/  I2F.U32.RP R4, R9 ;  /* 0x0000000900047306 */ /* 0x001e220000209000 */
[----:B------:R-:W-:Y:S01]  /*0060*/  ISETP.NE.U32.AND P2, PT, R9, RZ, PT ;  /* 0x000000ff0900720c */ /* 0x000fe20003f45070 */
[----:B-1----:R-:W-:-:S04]  /*0070*/  IMAD R0, R6, UR4, RZ ;  /* 0x0000000406007c24 */ /* 0x002fc8000f8e02ff */
[----:B------:R-:W-:Y:S02]  /*0080*/  IMAD R0, R0, R7, RZ ;  /* 0x0000000700007224 */ /* 0x000fe400078e02ff */
[----:B0-----:R-:W0:Y:S02]  /*0090*/  MUFU.RCP R4, R4 ;  /* 0x0000000400047308 */ /* 0x001e240000001000 */
[----:B0-----:R-:W-:-:S06]  /*00a0*/  VIADD R3, R4, 0xffffffe ;  /* 0x0ffffffe04037836 */ /* 0x001fcc0000000000 */
[----:B------:R-:W0:Y:S02]  /*00b0*/  F2I.FTZ.U32.TRUNC.NTZ R3, R3 ;  /* 0x0000000300037305 */ /* 0x000e24000021f000 */
[----:B0-----:R-:W-:-:S04]  /*00c0*/  IMAD.MOV R2, RZ, RZ, -R3 ;  /* 0x000000ffff027224 */ /* 0x001fc800078e0a03 */
[----:B------:R-:W-:Y:S02]  /*00d0*/  IMAD R5, R2, R9, RZ ;  /* 0x0000000902057224 */ /* 0x000fe400078e02ff */
[----:B------:R-:W-:-:S05]  /*00e0*/  HFMA2 R2, -RZ, RZ, 0, 0 ;  /* 0x00000000ff027431 */ /* 0x000fca00000001ff */
[----:B------:R-:W-:Y:S01]  /*00f0*/  IMAD.HI.U32 R5, R3, R5, R2 ;  /* 0x0000000503057227 */ /* 0x000fe200078e0002 */
[----:B------:R-:W-:-:S05]  /*0100*/  IADD3 R2, PT, PT, R9, -0x1, R0 ;  /* 0xffffffff09027810 */ /* 0x000fca0007ffe000 */
[----:B------:R-:W-:-:S04]  /*0110*/  IMAD.HI.U32 R5, R5, R2, RZ ;  /* 0x0000000205057227 */ /* 0x000fc800078e00ff */
[----:B------:R-:W-:-:S04]  /*0120*/  IMAD.MOV R4, RZ, RZ, -R5 ;  /* 0x000000ffff047224 */ /* 0x000fc800078e0a05 */
[----:B------:R-:W-:Y:S02]  /*0130*/  IMAD R2, R9, R4, R2 ;  /* 0x0000000409027224 */ /* 0x000fe400078e0202 */
[----:B------:R-:W0:Y:S03]  /*0140*/  S2R R4, SR_CTAID.X ;  /* 0x0000000000047919 */ /* 0x000e260000002500 */
[----:B------:R-:W-:-:S13]  /*0150*/  ISETP.GE.U32.AND P0, PT, R2, R9, PT ;  /* 0x000000090200720c */ /* 0x000fda0003f06070 */
[----:B------:R-:W-:Y:S01]  /*0160*/  @P0 IADD3 R2, PT, PT, R2, -R9, RZ ;  /* 0x8000000902020210 */ /* 0x000fe20007ffe0ff */
[----:B------:R-:W-:-:S03]  /*0170*/  @P0 VIADD R5, R5, 0x1 ;  /* 0x0000000105050836 */ /* 0x000fc60000000000 */
[----:B------:R-:W-:-:S13]  /*0180*/  ISETP.GE.U32.AND P1, PT, R2, R9, PT ;  /* 0x000000090200720c */ /* 0x000fda0003f26070 */
[----:B------:R-:W-:Y:S02]  /*0190*/  @P1 IADD3 R5, PT, PT, R5, 0x1, RZ ;  /* 0x0000000105051810 */ /* 0x000fe40007ffe0ff */
[----:B------:R-:W-:-:S05]  /*01a0*/  @!P2 LOP3.LUT R5, RZ, R9, RZ, 0x33, !PT ;  /* 0x00000009ff05a212 */ /* 0x000fca00078e33ff */
[CC--:B0-----:R-:W-:Y:S02]  /*01b0*/  IMAD R3, R5.reuse, R4.reuse, R5 ;  /* 0x0000000405037224 */ /* 0x0c1fe400078e0205 */
[----:B--2---:R-:W-:-:S03]  /*01c0*/  IMAD R9, R5, R4, R8 ;  /* 0x0000000405097224 */ /* 0x004fc600078e0208 */
[----:B------:R-:W-:-:S04]  /*01d0*/  VIMNMX R0, PT, PT, R0, R3, PT ;  /* 0x0000000300007248 */ /* 0x000fc80003fe0100 */
[----:B------:R-:W-:-:S13]  /*01e0*/  ISETP.GE.AND P0, PT, R9, R0, PT ;  /* 0x000000000900720c */ /* 0x000fda0003f06270 */
[----:B------:R-:W-:Y:S05]  /*01f0*/  @P0 EXIT ;  /* 0x000000000000094d */ /* 0x000fea0003800000 */
[----:B------:R-:W-:Y:S01]  /*0200*/  IABS R7, R7 ;  /* 0x0000000700077213 */ /* 0x000fe20000000000 */
[----:B------:R-:W0:Y:S01]  /*0210*/  LDC R10, c[0x0][0x39c] ;  /* 0x0000e700ff0a7b82 */ /* 0x000e220000000800 */
[----:B------:R-:W-:Y:S01]  /*0220*/  ISETP.NE.AND P0, PT, R6, RZ, PT ;  /* 0x000000ff0600720c */ /* 0x000fe20003f05270 */
[----:B------:R-:W1:Y:S01]  /*0230*/  LDCU UR4, c[0x0][0x360] ;  /* 0x00006c00ff0477ac */ /* 0x000e620008000800 */
[----:B------:R-:W2:Y:S01]  /*0240*/  I2F.RP R8, R7 ;  /* 0x0000000700087306 */ /* 0x000ea20000209400 */
[----:B------:R-:W-:Y:S01]  /*0250*/  LOP3.LUT R6, RZ, R6, RZ, 0x33, !PT ;  /* 0x00000006ff067212 */ /* 0x000fe200078e33ff */
[----:B------:R-:W3:Y:S03]  /*0260*/  LDCU.64 UR6, c[0x0][0x358] ;  /* 0x00006b00ff0677ac */ /* 0x000ee60008000a00 */
[----:B------:R-:W4:Y:S01]  /*0270*/  LDC R11, c[0x0][0x398] ;  /* 0x0000e600ff0b7b82 */ /* 0x000f220000000800 */
[----:B------:R-:W0:Y:S07]  /*0280*/  LDCU UR5, c[0x0][0x390] ;  /* 0x00007200ff0577ac */ /* 0x000e2e0008000800 */
[----:B------:R-:W0:Y:S01]  /*0290*/  LDC.64 R2, c[0x0][0x380] ;  /* 0x0000e000ff027b82 */ /* 0x000e220000000a00 */
[----:B--2---:R-:W2:Y:S07]  /*02a0*/  MUFU.RCP R8, R8 ;  /* 0x0000000800087308 */ /* 0x004eae0000001000 */
[----:B------:R-:W0:Y:S01]  /*02b0*/  LDC.64 R4, c[0x0][0x388] ;  /* 0x0000e200ff047b82 */ /* 0x000e220000000a00 */
[----:B--2---:R-:W-:-:S04]  /*02c0*/  VIADD R12, R8, 0xffffffe ;  /* 0x0ffffffe080c7836 */ /* 0x004fc80000000000 */
[----:B------:R2:W5:Y:S02]  /*02d0*/  F2I.FTZ.U32.TRUNC.NTZ R13, R12 ;  /* 0x0000000c000d7305 */ /* 0x000564000021f000 */
[----:B--2---:R-:W-:Y:S01]  /*02e0*/  IMAD.MOV.U32 R12, RZ, RZ, RZ ;  /* 0x000000ffff0c7224 */ /* 0x004fe200078e00ff */
[----:B-----5:R-:W-:-:S05]  /*02f0*/  IADD3 R8, PT, PT, RZ, -R13, RZ ;  /* 0x8000000dff087210 */ /* 0x020fca0007ffe0ff */
[----:B------:R-:W-:-:S04]  /*0300*/  IMAD R15, R8, R7, RZ ;  /* 0x00000007080f7224 */ /* 0x000fc800078e02ff */
[----:B------:R-:W-:Y:S01]  /*0310*/  IMAD.HI.U32 R12, R13, R15, R12 ;  /* 0x0000000f0d0c7227 */ /* 0x000fe200078e000c */
[----:B-1-34-:R-:W-:-:S07]  /*0320*/  MOV R13, R9 ;  /* 0x00000009000d7202 */ /* 0x01afce0000000f00 */
.L_x_13:
[----:B01----:R-:W-:-:S05]  /*0330*/  IMAD.WIDE R8, R13, 0x4, R4 ;  /* 0x000000040d087825 */ /* 0x003fca00078e0204 */
[----:B------:R0:W2:Y:S01]  /*0340*/  LDG.E.CONSTANT R14, desc[UR6][R8.64] ;  /* 0x00000006080e7981 */ /* 0x0000a2000c1e9900 */
[----:B------:R-:W-:Y:S02]  /*0350*/  IABS R15, R11 ;  /* 0x0000000b000f7213 */ /* 0x000fe40000000000 */
[----:B------:R-:W-:Y:S02]  /*0360*/  IABS R19, R13 ;  /* 0x0000000d00137213 */ /* 0x000fe40000000000 */
[----:B------:R-:W1:Y:S01]  /*0370*/  I2F.RP R17, R15 ;  /* 0x0000000f00117306 */ /* 0x000e620000209400 */
[-C--:B------:R-:W-:Y:S02]  /*0380*/  IABS R21, R10.reuse ;  /* 0x0000000a00157213 */ /* 0x080fe40000000000 */
[----:B------:R-:W-:Y:S01]  /*0390*/  IMAD.HI.U32 R16, R12, R19, RZ ;  /* 0x000000130c107227 */ /* 0x000fe200078e00ff */
[----:B0-----:R-:W-:-:S03]  /*03a0*/  LOP3.LUT R8, R13, R10, RZ, 0x3c, !PT ;  /* 0x0000000a0d087212 */ /* 0x001fc600078e3cff */
[----:B------:R-:W-:Y:S01]  /*03b0*/  IMAD.MOV R18, RZ, RZ, -R16 ;  /* 0x000000ffff127224 */ /* 0x000fe200078e0a10 */
[----:B------:R-:W-:-:S03]  /*03c0*/  ISETP.GE.AND P2, PT, R8, RZ, PT ;  /* 0x000000ff0800720c */ /* 0x000fc60003f46270 */
[----:B------:R-:W-:Y:S01]  /*03d0*/  IMAD R18, R21, R18, R19 ;  /* 0x0000001215127224 */ /* 0x000fe200078e0213 */
[----:B-1----:R-:W0:Y:S04]  /*03e0*/  MUFU.RCP R17, R17 ;  /* 0x0000001100117308 */ /* 0x002e280000001000 */
[----:B------:R-:W-:-:S13]  /*03f0*/  ISETP.GT.U32.AND P3, PT, R7, R18, PT ;  /* 0x000000120700720c */ /* 0x000fda0003f64070 */
[----:B------:R-:W-:Y:S02]  /*0400*/  @!P3 IADD3 R18, PT, PT, R18, -R21, RZ ;  /* 0x800000151212b210 */ /* 0x000fe40007ffe0ff */
[----:B------:R-:W-:Y:S01]  /*0410*/  @!P3 IADD3 R16, PT, PT, R16, 0x1, RZ ;  /* 0x000000011010b810 */ /* 0x000fe20007ffe0ff */
[----:B0-----:R-:W-:Y:S01]  /*0420*/  VIADD R9, R17, 0xffffffe ;  /* 0x0ffffffe11097836 */ /* 0x001fe20000000000 */
[----:B------:R-:W-:Y:S02]  /*0430*/  ISETP.GE.U32.AND P1, PT, R18, R7, PT ;  /* 0x000000071200720c */ /* 0x000fe40003f26070 */
[----:B------:R-:W-:-:S03]  /*0440*/  ISETP.NE.AND P3, PT, R10, RZ, PT ;  /* 0x000000ff0a00720c */ /* 0x000fc60003f65270 */
[----:B------:R-:W0:Y:S08]  /*0450*/  F2I.FTZ.U32.TRUNC.NTZ R9, R9 ;  /* 0x0000000900097305 */ /* 0x000e30000021f000 */
[----:B------:R-:W-:-:S04]  /*0460*/  @P1 VIADD R16, R16, 0x1 ;  /* 0x0000000110101836 */ /* 0x000fc80000000000 */
[----:B------:R-:W-:Y:S01]  /*0470*/  @!P2 IMAD.MOV R16, RZ, RZ, -R16 ;  /* 0x000000ffff10a224 */ /* 0x000fe200078e0a10 */
[----:B------:R-:W-:Y:S02]  /*0480*/  @!P3 LOP3.LUT R16, RZ, R10, RZ, 0x33, !PT ;  /* 0x0000000aff10b212 */ /* 0x000fe400078e33ff */
[----:B0-----:R-:W-:Y:S02]  /*0490*/  IADD3 R8, PT, PT, RZ, -R9, RZ ;  /* 0x80000009ff087210 */ /* 0x001fe40007ffe0ff */
[----:B------:R-:W-:-:S03]  /*04a0*/  IABS R18, R16 ;  /* 0x0000001000127213 */ /* 0x000fc60000000000 */
[----:B------:R-:W-:Y:S01]  /*04b0*/  IMAD R17, R8, R15, RZ ;  /* 0x0000000f08117224 */ /* 0x000fe200078e02ff */
[----:B------:R-:W-:-:S05]  /*04c0*/  MOV R8, RZ ;  /* 0x000000ff00087202 */ /* 0x000fca0000000f00 */
[----:B------:R-:W-:-:S06]  /*04d0*/  IMAD.HI.U32 R8, R9, R17, R8 ;  /* 0x0000001109087227 */ /* 0x000fcc00078e0008 */
[----:B------:R-:W-:-:S04]  /*04e0*/  IMAD.HI.U32 R8, R8, R18, RZ ;  /* 0x0000001208087227 */ /* 0x000fc800078e00ff */
[----:B------:R-:W-:-:S04]  /*04f0*/  IMAD.MOV R9, RZ, RZ, -R8 ;  /* 0x000000ffff097224 */ /* 0x000fc800078e0a08 */
[----:B------:R-:W-:Y:S01]  /*0500*/  IMAD R18, R15, R9, R18 ;  /* 0x000000090f127224 */ /* 0x000fe200078e0212 */
[----:B------:R-:W-:-:S04]  /*0510*/  LOP3.LUT R9, R16, R11, RZ, 0x3c, !PT ;  /* 0x0000000b10097212 */ /* 0x000fc800078e3cff */
[----:B------:R-:W-:Y:S02]  /*0520*/  ISETP.GT.U32.AND P2, PT, R15, R18, PT ;  /* 0x000000120f00720c */ /* 0x000fe40003f44070 */
[----:B------:R-:W-:-:S11]  /*0530*/  ISETP.GE.AND P3, PT, R9, RZ, PT ;  /* 0x000000ff0900720c */ /* 0x000fd60003f66270 */
[----:B------:R-:W-:Y:S01]  /*0540*/  @!P2 IADD3 R18, PT, PT, R18, -R15, RZ ;  /* 0x8000000f1212a210 */ /* 0x000fe20007ffe0ff */
[----:B------:R-:W-:-:S03]  /*0550*/  @!P2 VIADD R8, R8, 0x1 ;  /* 0x000000010808a836 */ /* 0x000fc60000000000 */
[----:B------:R-:W-:Y:S01]  /*0560*/  ISETP.GE.U32.AND P1, PT, R18, R15, PT ;  /* 0x0000000f1200720c */ /* 0x000fe20003f26070 */
[----:B------:R-:W-:-:S04]  /*0570*/  IMAD.MOV R15, RZ, RZ, -R16 ;  /* 0x000000ffff0f7224 */ /* 0x000fc800078e0a10 */
[----:B------:R-:W-:Y:S01]  /*0580*/  IMAD R15, R10, R15, R13 ;  /* 0x0000000f0a0f7224 */ /* 0x000fe200078e020d */
[----:B------:R-:W-:-:S07]  /*0590*/  IADD3 R13, PT, PT, R13, UR4, RZ ;  /* 0x000000040d0d7c10 */ /* 0x000fce000fffe0ff */
[----:B------:R-:W-:Y:S02]  /*05a0*/  @P1 IADD3 R8, PT, PT, R8, 0x1, RZ ;  /* 0x0000000108081810 */ /* 0x000fe40007ffe0ff */
[----:B------:R-:W-:-:S03]  /*05b0*/  ISETP.GE.AND P1, PT, R13, R0, PT ;  /* 0x000000000d00720c */ /* 0x000fc60003f26270 */
[----:B------:R-:W-:-:S05]  /*05c0*/  @!P3 IMAD.MOV R8, RZ, RZ, -R8 ;  /* 0x000000ffff08b224 */ /* 0x000fca00078e0a08 */
[----:B------:R-:W-:-:S04]  /*05d0*/  SEL R8, R6, R8, !P0 ;  /* 0x0000000806087207 */ /* 0x000fc80004000000 */
[----:B------:R-:W-:-:S05]  /*05e0*/  IADD3 R9, PT, PT, -R8, RZ, RZ ;  /* 0x000000ff08097210 */ /* 0x000fca0007ffe1ff */
[----:B------:R-:W-:-:S04]  /*05f0*/  IMAD R9, R11, R9, R16 ;  /* 0x000000090b097224 */ /* 0x000fc800078e0210 */
[----:B------:R-:W-:-:S04]  /*0600*/  IMAD R9, R9, UR5, R8 ;  /* 0x0000000509097c24 */ /* 0x000fc8000f8e0208 */
[----:B------:R-:W-:-:S04]  /*0610*/  IMAD R9, R9, R10, R15 ;  /* 0x0000000a09097224 */ /* 0x000fc800078e020f */
[----:B------:R-:W-:-:S05]  /*0620*/  IMAD.WIDE R8, R9, 0x4, R2 ;  /* 0x0000000409087825 */ /* 0x000fca00078e0202 */
[----:B--2---:R1:W-:Y:S01]  /*0630*/  STG.E desc[UR6][R8.64], R14 ;  /* 0x0000000e08007986 */ /* 0x0043e2000c101906 */
[----:B------:R-:W-:Y:S05]  /*0640*/  @!P1 BRA `(.L_x_13) ;  /* 0xfffffffc00389947 */ /* 0x000fea000383ffff */
[----:B------:R-:W-:Y:S05]  /*0650*/  EXIT ;  /* 0x000000000000794d */ /* 0x000fea0003800000 */
.L_x_14:
        /* <DEDUP_REMOVED lines=10> */
.L_x_17:


//--------------------- .nv.shared._Z28optimized_alltoall_kernel_v3IfLi256ELi4EEvPT_PKS0_iiii --------------------------
	.section	.nv.shared._Z28optimized_alltoall_kernel_v3IfLi256ELi4EEvPT_PKS0_iiii,"aw",@nobits
	.sectionflags	@""
	.align	16
	.zero		1024


//--------------------- .nv.shared.reserved.0     --------------------------
	.section	.nv.shared.reserved.0,"aw",@nobits
	.weak		__nv_reservedSMEM_offset_0_alias
	.size		__nv_reservedSMEM_offset_0_alias, 0, 64
	.other		__nv_reservedSMEM_offset_0_alias,@"STO_CUDA_RESERVED_SHARED STV_DEFAULT"
__nv_reservedSMEM_offset_0_alias:
	.zero		0
	.zero		64


//--------------------- .nv.shared._Z28optimized_alltoall_kernel_v2IfEvPT_PKS0_iiii --------------------------
	.section	.nv.shared._Z28optimized_alltoall_kernel_v2IfEvPT_PKS0_iiii,"aw",@nobits
	.sectionflags	@""
	.align	16
	.zero		1024


//--------------------- .nv.shared._Z28optimized_alltoall_kernel_v1IfEvPT_PKS0_iiii --------------------------
	.section	.nv.shared._Z28optimized_alltoall_kernel_v1IfEvPT_PKS0_iiii,"aw",@nobits
	.sectionflags	@""
	.align	16
	.zero		1024


//--------------------- .nv.constant0._Z28optimized_alltoall_kernel_v3IfLi256ELi4EEvPT_PKS0_iiii --------------------------
	.section	.nv.constant0._Z28optimized_alltoall_kernel_v3IfLi256ELi4EEvPT_PKS0_iiii,"a",@progbits
	.sectionflags	@""
	.align	4
.nv.constant0._Z28optimized_alltoall_kernel_v3IfLi256ELi4EEvPT_PKS0_iiii:
	.zero		928


//--------------------- .nv.constant0._Z28optimized_alltoall_kernel_v2IfEvPT_PKS0_iiii --------------------------
	.section	.nv.constant0._Z28optimized_alltoall_kernel_v2IfEvPT_PKS0_iiii,"a",@progbits
	.sectionflags	@""
	.align	4
.nv.constant0._Z28optimized_alltoall_kernel_v2IfEvPT_PKS0_iiii:
	.zero		928


//--------------------- .nv.constant0._Z28optimized_alltoall_kernel_v1IfEvPT_PKS0_iiii --------------------------
	.section	.nv.constant0._Z28optimized_alltoall_kernel_v1IfEvPT_PKS0_iiii,"a",@progbits
	.sectionflags	@""
	.align	4
.nv.constant0._Z28optimized_alltoall_kernel_v1IfEvPT_PKS0_iiii:
	.zero		928


//--------------------- SYMBOLS --------------------------

	.type		.nv.reservedSmem.offset0,@object
	.size		.nv.reservedSmem.offset0,0x4
	.type		.nv.reservedSmem.cap,@object
	.size		.nv.reservedSmem.cap,0x4
